def matmul_kernel(
    a_ptr,
    b_ptr,
    c_ptr,
    M,
    N,
    K,
    stride_am,
    stride_ak,
    stride_bk,
    stride_bn,
    stride_cm,
    stride_cn,
    BLOCK_M: tl.constexpr,
    BLOCK_N: tl.constexpr,
    BLOCK_K: tl.constexpr,
    GROUP_M: tl.constexpr,
):
    pid = tl.program_id(axis=0)
    num_pid_m = tl.cdiv(M, BLOCK_M)
    num_pid_n = tl.cdiv(N, BLOCK_N)
    num_pid_in_group = GROUP_M * num_pid_n
    group_id = pid // num_pid_in_group
    first_pid_m = group_id * GROUP_M
    group_size_m = min(num_pid_m - first_pid_m, GROUP_M)
    pid_m = first_pid_m + ((pid % num_pid_in_group) % group_size_m)
    pid_n = (pid % num_pid_in_group) // group_size_m

    offs_am = (pid_m * BLOCK_M + tl.arange(0, BLOCK_M)) % M
    offs_bn = (pid_n * BLOCK_N + tl.arange(0, BLOCK_N)) % N
    offs_k = tl.arange(0, BLOCK_K)
    a_ptrs = a_ptr + offs_am[:, None] * stride_am + offs_k[None, :] * stride_ak
    b_ptrs = b_ptr + offs_k[:, None] * stride_bk + offs_bn[None, :] * stride_bn

    acc = tl.zeros((BLOCK_M, BLOCK_N), dtype=tl.float32)
    for kk in range(0, tl.cdiv(K, BLOCK_K)):
        a = tl.load(a_ptrs, mask=offs_k[None, :] < K - kk * BLOCK_K, other=0.0)
        b = tl.load(b_ptrs, mask=offs_k[:, None] < K - kk * BLOCK_K, other=0.0)
        acc = tl.dot(a, b, acc)
        a_ptrs += BLOCK_K * stride_ak
        b_ptrs += BLOCK_K * stride_bk

    c = acc.to(c_ptr.dtype.element_ty)
    offs_cm = pid_m * BLOCK_M + tl.arange(0, BLOCK_M)
    offs_cn = pid_n * BLOCK_N + tl.arange(0, BLOCK_N)
    c_ptrs = c_ptr + offs_cm[:, None] * stride_cm + offs_cn[None, :] * stride_cn
    mask = (offs_cm[:, None] < M) & (offs_cn[None, :] < N)
    tl.store(c_ptrs, c, mask=mask)

# config = {"BLOCK_K": 128, "BLOCK_M": 64, "BLOCK_N": 128, "GROUP_M": 8, "arch": "sm_100", "dtype": "fp8e4m3", "num_ctas": 1, "num_stages": 3, "num_warps": 8}
# arch = sm_100


// ===== COMPILED SASS (sm_100a) =====

	.target	sm_100a

	.elftype	@"ET_EXEC"


//--------------------- .note.nv.tkinfo           --------------------------
	.section	.note.nv.tkinfo,"",@"SHT_NOTE"
	.sectionflags	@"SHF_NOTE_NV_TKINFO"
	.tkinfo
        /*0018*/ 	.word	0x00000081
        /*0030*/ 	.string	""
        /*0030*/ 	.string	"ptxas-blackwell"
        /*0030*/ 	.string	"Cuda compilation tools, release 12.9, V12.9.86"
        /*0030*/ 	.string	"Build cuda_12.9.r12.9/compiler.36037853_0"
        /*0030*/ 	.string	"-v  -suppress-debug-info  -lineinfo  -arch sm_100a "



//--------------------- .note.nv.cuver            --------------------------
	.section	.note.nv.cuver,"",@"SHT_NOTE"
	.sectionflags	@"SHF_NOTE_NV_CUVER"
        /*0018*/ 	.short	0x0001
        /*001a*/ 	.short	0x0064
        /*001c*/ 	.short	0x0001
        /*001e*/ 	.short	0x0000
        /*0020*/ 	.short	0x0001
        /*0022*/ 	.short	0x0000


//--------------------- .nv.info                  --------------------------
	.section	.nv.info,"",@"SHT_CUDA_INFO"
	.align	4


	//----- nvinfo : EIATTR_REGCOUNT
	.align		4
        /*0000*/ 	.byte	0x04, 0x2f
        /*0002*/ 	.short	(.L_4 - .L_3)
	.align		4
.L_3:
        /*0004*/ 	.word	index@(matmul_kernel)
        /*0008*/ 	.word	0x000000ff


	//----- nvinfo : EIATTR_FRAME_SIZE
	.align		4
.L_4:
        /*000c*/ 	.byte	0x04, 0x11
        /*000e*/ 	.short	(.L_6 - .L_5)
	.align		4
.L_5:
        /*0010*/ 	.word	index@($__internal_2_$__cuda_sm10x_tcgen05_guardrail_trap_unallocated_columns_being_dealloced)
        /*0014*/ 	.word	0x00000000


	//----- nvinfo : EIATTR_FRAME_SIZE
	.align		4
.L_6:
        /*0018*/ 	.byte	0x04, 0x11
        /*001a*/ 	.short	(.L_8 - .L_7)
	.align		4
.L_7:
        /*001c*/ 	.word	index@($__internal_1_$__cuda_sm10x_tcgen05_guardrail_trap_phase_invalid_during_alloc)
        /*0020*/ 	.word	0x00000000


	//----- nvinfo : EIATTR_FRAME_SIZE
	.align		4
.L_8:
        /*0024*/ 	.byte	0x04, 0x11
        /*0026*/ 	.short	(.L_10 - .L_9)
	.align		4
.L_9:
        /*0028*/ 	.word	index@($__internal_0_$__cuda_sm10x_tcgen05_guardrail_trap_col_being_dealloced_not_returned_by_alloc)
        /*002c*/ 	.word	0x00000000


	//----- nvinfo : EIATTR_FRAME_SIZE
	.align		4
.L_10:
        /*0030*/ 	.byte	0x04, 0x11
        /*0032*/ 	.short	(.L_12 - .L_11)
	.align		4
.L_11:
        /*0034*/ 	.word	index@(matmul_kernel)
        /*0038*/ 	.word	0x00000000


	//----- nvinfo : EIATTR_MIN_STACK_SIZE
	.align		4
.L_12:
        /*003c*/ 	.byte	0x04, 0x12
        /*003e*/ 	.short	(.L_14 - .L_13)
	.align		4
.L_13:
        /*0040*/ 	.word	index@(matmul_kernel)
        /*0044*/ 	.word	0x00000000
.L_14:


//--------------------- .nv.info.matmul_kernel    --------------------------
	.section	.nv.info.matmul_kernel,"",@"SHT_CUDA_INFO"
	.sectionflags	@""
	.align	4


	//----- nvinfo : EIATTR_CUDA_API_VERSION
	.align		4
        /*0000*/ 	.byte	0x04, 0x37
        /*0002*/ 	.short	(.L_16 - .L_15)
.L_15:
        /*0004*/ 	.word	0x00000081


	//----- nvinfo : EIATTR_KPARAM_INFO
	.align		4
.L_16:
        /*0008*/ 	.byte	0x04, 0x17
        /*000a*/ 	.short	(.L_18 - .L_17)
.L_17:
        /*000c*/ 	.word	0x00000000
        /*0010*/ 	.short	0x000d
        /*0012*/ 	.short	0x0048
        /*0014*/ 	.byte	0x00, 0xf4, 0x21, 0x00


	//----- nvinfo : EIATTR_KPARAM_INFO
	.align		4
.L_18:
        /*0018*/ 	.byte	0x04, 0x17
        /*001a*/ 	.short	(.L_20 - .L_19)
.L_19:
        /*001c*/ 	.word	0x00000000
        /*0020*/ 	.short	0x000c
        /*0022*/ 	.short	0x0040
        /*0024*/ 	.byte	0x00, 0xf4, 0x21, 0x00


	//----- nvinfo : EIATTR_KPARAM_INFO
	.align		4
.L_20:
        /*0028*/ 	.byte	0x04, 0x17
        /*002a*/ 	.short	(.L_22 - .L_21)
.L_21:
        /*002c*/ 	.word	0x00000000
        /*0030*/ 	.short	0x000b
        /*0032*/ 	.short	0x0038
        /*0034*/ 	.byte	0x00, 0xf0, 0x11, 0x00


	//----- nvinfo : EIATTR_KPARAM_INFO
	.align		4
.L_22:
        /*0038*/ 	.byte	0x04, 0x17
        /*003a*/ 	.short	(.L_24 - .L_23)
.L_23:
        /*003c*/ 	.word	0x00000000
        /*0040*/ 	.short	0x000a
        /*0042*/ 	.short	0x0034
        /*0044*/ 	.byte	0x00, 0xf0, 0x11, 0x00


	//----- nvinfo : EIATTR_KPARAM_INFO
	.align		4
.L_24:
        /*0048*/ 	.byte	0x04, 0x17
        /*004a*/ 	.short	(.L_26 - .L_25)
.L_25:
        /*004c*/ 	.word	0x00000000
        /*0050*/ 	.short	0x0009
        /*0052*/ 	.short	0x0030
        /*0054*/ 	.byte	0x00, 0xf0, 0x11, 0x00


	//----- nvinfo : EIATTR_KPARAM_INFO
	.align		4
.L_26:
        /*0058*/ 	.byte	0x04, 0x17
        /*005a*/ 	.short	(.L_28 - .L_27)
.L_27:
        /*005c*/ 	.word	0x00000000
        /*0060*/ 	.short	0x0008
        /*0062*/ 	.short	0x002c
        /*0064*/ 	.byte	0x00, 0xf0, 0x11, 0x00


	//----- nvinfo : EIATTR_KPARAM_INFO
	.align		4
.L_28:
        /*0068*/ 	.byte	0x04, 0x17
        /*006a*/ 	.short	(.L_30 - .L_29)
.L_29:
        /*006c*/ 	.word	0x00000000
        /*0070*/ 	.short	0x0007
        /*0072*/ 	.short	0x0028
        /*0074*/ 	.byte	0x00, 0xf0, 0x11, 0x00


	//----- nvinfo : EIATTR_KPARAM_INFO
	.align		4
.L_30:
        /*0078*/ 	.byte	0x04, 0x17
        /*007a*/ 	.short	(.L_32 - .L_31)
.L_31:
        /*007c*/ 	.word	0x00000000
        /*0080*/ 	.short	0x0006
        /*0082*/ 	.short	0x0024
        /*0084*/ 	.byte	0x00, 0xf0, 0x11, 0x00


	//----- nvinfo : EIATTR_KPARAM_INFO
	.align		4
.L_32:
        /*0088*/ 	.byte	0x04, 0x17
        /*008a*/ 	.short	(.L_34 - .L_33)
.L_33:
        /*008c*/ 	.word	0x00000000
        /*0090*/ 	.short	0x0005
        /*0092*/ 	.short	0x0020
        /*0094*/ 	.byte	0x00, 0xf0, 0x11, 0x00


	//----- nvinfo : EIATTR_KPARAM_INFO
	.align		4
.L_34:
        /*0098*/ 	.byte	0x04, 0x17
        /*009a*/ 	.short	(.L_36 - .L_35)
.L_35:
        /*009c*/ 	.word	0x00000000
        /*00a0*/ 	.short	0x0004
        /*00a2*/ 	.short	0x001c
        /*00a4*/ 	.byte	0x00, 0xf0, 0x11, 0x00


	//----- nvinfo : EIATTR_KPARAM_INFO
	.align		4
.L_36:
        /*00a8*/ 	.byte	0x04, 0x17
        /*00aa*/ 	.short	(.L_38 - .L_37)
.L_37:
        /*00ac*/ 	.word	0x00000000
        /*00b0*/ 	.short	0x0003
        /*00b2*/ 	.short	0x0018
        /*00b4*/ 	.byte	0x00, 0xf0, 0x11, 0x00


	//----- nvinfo : EIATTR_KPARAM_INFO
	.align		4
.L_38:
        /*00b8*/ 	.byte	0x04, 0x17
        /*00ba*/ 	.short	(.L_40 - .L_39)
.L_39:
        /*00bc*/ 	.word	0x00000000
        /*00c0*/ 	.short	0x0002
        /*00c2*/ 	.short	0x0010
        /*00c4*/ 	.byte	0x00, 0xf4, 0x21, 0x00


	//----- nvinfo : EIATTR_KPARAM_INFO
	.align		4
.L_40:
        /*00c8*/ 	.byte	0x04, 0x17
        /*00ca*/ 	.short	(.L_42 - .L_41)
.L_41:
        /*00cc*/ 	.word	0x00000000
        /*00d0*/ 	.short	0x0001
        /*00d2*/ 	.short	0x0008
        /*00d4*/ 	.byte	0x00, 0xf4, 0x21, 0x00


	//----- nvinfo : EIATTR_KPARAM_INFO
	.align		4
.L_42:
        /*00d8*/ 	.byte	0x04, 0x17
        /*00da*/ 	.short	(.L_44 - .L_43)
.L_43:
        /*00dc*/ 	.word	0x00000000
        /*00e0*/ 	.short	0x0000
        /*00e2*/ 	.short	0x0000
        /*00e4*/ 	.byte	0x00, 0xf4, 0x21, 0x00


	//----- nvinfo : EIATTR_AT_ENTRY_FRAGMENTS
	.align		4
.L_44:
        /*00e8*/ 	.byte	0x04, 0x4f
        /*00ea*/ 	.short	(.L_46 - .L_45)


	//   ....[0]....
.L_45:
        /*00ec*/ 	.word	0x00000004


	//----- nvinfo : EIATTR_RESERVED_SMEM_USED
	.align		4
.L_46:
        /*00f0*/ 	.byte	0x01, 0x41
	.zero		2


	//----- nvinfo : EIATTR_SPARSE_MMA_MASK
	.align		4
        /*00f4*/ 	.byte	0x03, 0x50
        /*00f6*/ 	.short	0x0000


	//----- nvinfo : EIATTR_TCGEN05_1CTA_USED
	.align		4
        /*00f8*/ 	.byte	0x01, 0x51
	.zero		2


	//----- nvinfo : EIATTR_MAXREG_COUNT
	.align		4
        /*00fc*/ 	.byte	0x03, 0x1b
        /*00fe*/ 	.short	0x00ff


	//----- nvinfo : EIATTR_NUM_BARRIERS
	.align		4
        /*0100*/ 	.byte	0x02, 0x4c
        /*0102*/ 	.byte	0x01
	.zero		1


	//----- nvinfo : EIATTR_INT_WARP_WIDE_INSTR_OFFSETS
	.align		4
        /*0104*/ 	.byte	0x04, 0x31
        /*0106*/ 	.short	(.L_48 - .L_47)


	//   ....[0]....
.L_47:
        /*0108*/ 	.word	0x00000bf0


	//   ....[1]....
        /*010c*/ 	.word	0x00000c00


	//   ....[2]....
        /*0110*/ 	.word	0x00005b50


	//   ....[3]....
        /*0114*/ 	.word	0x0000aae0


	//   ....[4]....
        /*0118*/ 	.word	0x0000ab30


	//----- nvinfo : EIATTR_COOP_GROUP_MASK_REGIDS
	.align		4
.L_48:
        /*011c*/ 	.byte	0x04, 0x29
        /*011e*/ 	.short	(.L_50 - .L_49)


	//   ....[0]....
.L_49:
        /*0120*/ 	.word	0xffffffff


	//   ....[1]....
        /*0124*/ 	.word	0xffffffff


	//   ....[2]....
        /*0128*/ 	.word	0xffffffff


	//   ....[3]....
        /*012c*/ 	.word	0xffffffff


	//----- nvinfo : EIATTR_COOP_GROUP_INSTR_OFFSETS
	.align		4
.L_50:
        /*0130*/ 	.byte	0x04, 0x28
        /*0132*/ 	.short	(.L_52 - .L_51)


	//   ....[0]....
.L_51:
        /*0134*/ 	.word	0x00000070


	//   ....[1]....
        /*0138*/ 	.word	0x00000330


	//   ....[2]....
        /*013c*/ 	.word	0x0000a970


	//   ....[3]....
        /*0140*/ 	.word	0x0000abe0


	//----- nvinfo : EIATTR_VRC_CTA_INIT_COUNT
	.align		4
.L_52:
        /*0144*/ 	.byte	0x02, 0x4a
        /*0146*/ 	.byte	0x80
	.zero		1


	//----- nvinfo : EIATTR_MBARRIER_INSTR_OFFSETS
	.align		4
        /*0148*/ 	.byte	0x04, 0x39
        /*014a*/ 	.short	(.L_54 - .L_53)


	//   ....[0]....
.L_53:
        /*014c*/ 	.word	0x00000d20
        /*0150*/ 	.word	0x000000ff
        /*0154*/ 	.word	0x00000000
        /*0158*/ 	.short	0x0100
        /*015a*/ 	.byte	0x06
	.zero		1


	//   ....[1]....
        /*015c*/ 	.word	0x00005b90
        /*0160*/ 	.word	0x000000ff
        /*0164*/ 	.word	0x0000c008
        /*0168*/ 	.short	0x0100
        /*016a*/ 	.byte	0x09
	.zero		1


	//   ....[2]....
        /*016c*/ 	.word	0x00007640
        /*0170*/ 	.word	0x000000ff
        /*0174*/ 	.word	0x00000000
        /*0178*/ 	.short	0x010a
        /*017a*/ 	.byte	0x06
	.zero		1


	//   ....[3]....
        /*017c*/ 	.word	0x000092a0
        /*0180*/ 	.word	0x000000ff
        /*0184*/ 	.word	0x00000000
        /*0188*/ 	.short	0x010a
        /*018a*/ 	.byte	0x06
	.zero		1


	//   ....[4]....
        /*018c*/ 	.word	0x00009410
        /*0190*/ 	.word	0x000000ff
        /*0194*/ 	.word	0x0000c000
        /*0198*/ 	.short	0x0108
        /*019a*/ 	.byte	0x09
	.zero		1


	//   ....[5]....
        /*019c*/ 	.word	0x000094f0
        /*01a0*/ 	.word	0x000000ff
        /*01a4*/ 	.word	0x0000c008
        /*01a8*/ 	.short	0x0108
        /*01aa*/ 	.byte	0x09
	.zero		1


	//   ....[6]....
        /*01ac*/ 	.word	0x0000ac00
        /*01b0*/ 	.word	0x000000ff
        /*01b4*/ 	.word	0x00000000
        /*01b8*/ 	.short	0x010a
        /*01ba*/ 	.byte	0x06
	.zero		1


	//   ....[7]....
        /*01bc*/ 	.word	0x0000ac30
        /*01c0*/ 	.word	0x000000ff
        /*01c4*/ 	.word	0x00000000
        /*01c8*/ 	.short	0x010a
        /*01ca*/ 	.byte	0x06
	.zero		1


	//----- nvinfo : EIATTR_NUM_MBARRIERS
	.align		4
.L_54:
        /*01cc*/ 	.byte	0x03, 0x38
        /*01ce*/ 	.short	0x0002


	//----- nvinfo : EIATTR_EXIT_INSTR_OFFSETS
	.align		4
        /*01d0*/ 	.byte	0x04, 0x1c
        /*01d2*/ 	.short	(.L_56 - .L_55)


	//   ....[0]....
.L_55:
        /*01d4*/ 	.word	0x0000abf0


	//----- nvinfo : EIATTR_REQNTID
	.align		4
.L_56:
        /*01d8*/ 	.byte	0x04, 0x10
        /*01da*/ 	.short	(.L_58 - .L_57)
.L_57:
        /*01dc*/ 	.word	0x00000100
        /*01e0*/ 	.word	0x00000001
        /*01e4*/ 	.word	0x00000001


	//----- nvinfo : EIATTR_CRS_STACK_SIZE
	.align		4
.L_58:
        /*01e8*/ 	.byte	0x04, 0x1e
        /*01ea*/ 	.short	(.L_60 - .L_59)
.L_59:
        /*01ec*/ 	.word	0x00000000


	//----- nvinfo : EIATTR_CBANK_PARAM_SIZE
	.align		4
.L_60:
        /*01f0*/ 	.byte	0x03, 0x19
        /*01f2*/ 	.short	0x0050


	//----- nvinfo : EIATTR_PARAM_CBANK
	.align		4
        /*01f4*/ 	.byte	0x04, 0x0a
        /*01f6*/ 	.short	(.L_62 - .L_61)
	.align		4
.L_61:
        /*01f8*/ 	.word	index@(.nv.constant0.matmul_kernel)
        /*01fc*/ 	.short	0x0380
        /*01fe*/ 	.short	0x0050


	//----- nvinfo : EIATTR_SW_WAR
	.align		4
.L_62:
        /*0200*/ 	.byte	0x04, 0x36
        /*0202*/ 	.short	(.L_64 - .L_63)
.L_63:
        /*0204*/ 	.word	0x00000008
.L_64:


//--------------------- .nv.compat                --------------------------
	.section	.nv.compat,"",@"SHT_CUDA_COMPAT_INFO"
	.align	4
        /*0000*/ 	.byte	0x02, 0x02, 0x02, 0x00, 0x02, 0x05, 0x05, 0x00, 0x02, 0x03, 0x00, 0x00, 0x02, 0x06, 0x01, 0x00


//--------------------- .nv.callgraph             --------------------------
	.section	.nv.callgraph,"",@"SHT_CUDA_CALLGRAPH"
	.align	4
	.sectionentsize	8
	.align		4
        /*0000*/ 	.word	0x00000000
	.align		4
        /*0004*/ 	.word	0xffffffff
	.align		4
        /*0008*/ 	.word	0x00000000
	.align		4
        /*000c*/ 	.word	0xfffffffe
	.align		4
        /*0010*/ 	.word	0x00000000
	.align		4
        /*0014*/ 	.word	0xfffffffd
	.align		4
        /*0018*/ 	.word	0x00000000
	.align		4
        /*001c*/ 	.word	0xfffffffc


//--------------------- .text.matmul_kernel       --------------------------
	.section	.text.matmul_kernel,"ax",@progbits
	.align	128
        .global         matmul_kernel
        .type           matmul_kernel,@function
        .size           matmul_kernel,(.L_x_20 - matmul_kernel)
        .other          matmul_kernel,@"STO_CUDA_ENTRY STV_DEFAULT"
matmul_kernel:
.text.matmul_kernel:
[----:B------:R-:W0:Y:S01]  /*0000*/  LDC R1, c[0x0][0x37c] ;  /* 0x0000df00ff017b82 */ /* 0x000e220000000800 */
[----:B------:R-:W1:Y:S01]  /*0010*/  S2R R0, SR_TID.X ;  /* 0x0000000000007919 */ /* 0x000e620000002100 */
[----:B------:R-:W2:Y:S01]  /*0020*/  LDCU.64 UR18, c[0x0][0x358] ;  /* 0x00006b00ff1277ac */ /* 0x000ea20008000a00 */
[----:B-1----:R-:W-:-:S13]  /*0030*/  ISETP.GE.U32.AND P0, PT, R0, 0x20, PT ;  /* 0x000000200000780c */ /* 0x002fda0003f06070 */
[----:B------:R-:W-:Y:S02]  /*0040*/  VOTEU.ANY UP0, P0 ;  /* 0x0000000000ff7886 */ /* 0x000fe40000000100 */
[----:B0-2---:R-:W-:Y:S05]  /*0050*/  BRA.U UP0, `(.L_x_0) ;  /* 0x0000000100b87547 */ /* 0x005fea000b800000 */
[----:B------:R-:W0:Y:S01]  /*0060*/  S2UR UR6, SR_CgaCtaId ;  /* 0x00000000000679c3 */ /* 0x000e220000008800 */
[----:B------:R-:W-:Y:S01]  /*0070*/  NOP ;  /* 0x0000000000007918 */ /* 0x000fe20000000000 */
[----:B------:R-:W-:Y:S02]  /*0080*/  UMOV UR4, 0x40 ;  /* 0x0000004000047882 */ /* 0x000fe40000000000 */
[----:B0-----:R-:W-:-:S09]  /*0090*/  ULEA UR4, UR6, UR4, 0x18 ;  /* 0x0000000406047291 */ /* 0x001fd2000f8ec0ff */
[----:B------:R-:W0:Y:S01]  /*00a0*/  LDS.U8 R2, [UR4] ;  /* 0x00000004ff027984 */ /* 0x000e220008000000 */
[----:B------:R-:W-:Y:S02]  /*00b0*/  UMOV UR4, 0x400 ;  /* 0x0000040000047882 */ /* 0x000fe40000000000 */
[----:B------:R-:W-:Y:S01]  /*00c0*/  ULEA UR4, UR6, UR4, 0x18 ;  /* 0x0000000406047291 */ /* 0x000fe2000f8ec0ff */
[----:B0-----:R-:W-:-:S13]  /*00d0*/  ISETP.NE.AND P0, PT, R2, RZ, PT ;  /* 0x000000ff0200720c */ /* 0x001fda0003f05270 */
[----:B------:R-:W-:Y:S05]  /*00e0*/  @P0 BRA `(.L_x_1) ;  /* 0x00000000007c0947 */ /* 0x000fea0003800000 */
[----:B------:R-:W-:-:S13]  /*00f0*/  ELECT P0, URZ, PT ;  /* 0x0000000000ff782f */ /* 0x000fda0003800000 */
[----:B------:R-:W-:Y:S05]  /*0100*/  @!P0 BRA `(.L_x_2) ;  /* 0x0000000000848947 */ /* 0x000fea0003800000 */
[----:B------:R-:W-:Y:S01]  /*0110*/  UMOV UR5, 0x4 ;  /* 0x0000000400057882 */ /* 0x000fe20000000000 */
[----:B------:R-:W-:Y:S02]  /*0120*/  IMAD.MOV.U32 R5, RZ, RZ, 0x1 ;  /* 0x00000001ff057424 */ /* 0x000fe400078e00ff */
[----:B------:R-:W-:Y:S02]  /*0130*/  IMAD.MOV.U32 R3, RZ, RZ, 0xf ;  /* 0x0000000fff037424 */ /* 0x000fe400078e00ff */
[----:B------:R-:W-:Y:S04]  /*0140*/  DEPBAR.LE SB0, 0x36 ;  /* 0x00008d800000791a */ /* 0x000fe80000000000 */
[----:B------:R-:W0:Y:S02]  /*0150*/  UTCATOMSWS.FIND_AND_SET.ALIGN UP1, UR5, UR5 ;  /* 0x00000005000575e3 */ /* 0x000e240008020800 */
[----:B0-----:R-:W-:-:S04]  /*0160*/  PLOP3.LUT P0, PT, PT, PT, UP1, 0x80, 0x8 ;  /* 0x000000000008781c */ /* 0x001fc80003f0f018 */
[----:B------:R-:W-:-:S04]  /*0170*/  SEL R2, RZ, 0xffffffff, !P0 ;  /* 0xffffffffff027807 */ /* 0x000fc80004000000 */
[----:B------:R-:W-:Y:S01]  /*0180*/  ISETP.NE.AND P0, PT, R2, RZ, PT ;  /* 0x000000ff0200720c */ /* 0x000fe20003f05270 */
[----:B------:R-:W-:-:S12]  /*0190*/  IMAD.U32 R2, RZ, RZ, UR5 ;  /* 0x00000005ff027e24 */ /* 0x000fd8000f8e00ff */
[----:B------:R-:W-:Y:S05]  /*01a0*/  @P0 BRA `(.L_x_3) ;  /* 0x0000000000240947 */ /* 0x000fea0003800000 */
.L_x_4:
[----:B------:R-:W-:Y:S05]  /*01b0*/  NANOSLEEP 0x64 ;  /* 0x000000640000795d */ /* 0x000fea0003800000 */
[----:B------:R-:W-:-:S05]  /*01c0*/  UMOV UR5, 0x4 ;  /* 0x0000000400057882 */ /* 0x000fca0000000000 */
[----:B------:R-:W-:Y:S04]  /*01d0*/  DEPBAR.LE SB0, 0x36 ;  /* 0x00008d800000791a */ /* 0x000fe80000000000 */
[----:B------:R-:W0:Y:S02]  /*01e0*/  UTCATOMSWS.FIND_AND_SET.ALIGN UP1, UR5, UR5 ;  /* 0x00000005000575e3 */ /* 0x000e240008020800 */
[----:B0-----:R-:W-:-:S04]  /*01f0*/  PLOP3.LUT P0, PT, PT, PT, UP1, 0x80, 0x8 ;  /* 0x000000000008781c */ /* 0x001fc80003f0f018 */
[----:B------:R-:W-:-:S04]  /*0200*/  SEL R2, RZ, 0xffffffff, !P0 ;  /* 0xffffffffff027807 */ /* 0x000fc80004000000 */
[----:B------:R-:W-:Y:S01]  /*0210*/  ISETP.NE.AND P0, PT, R2, RZ, PT ;  /* 0x000000ff0200720c */ /* 0x000fe20003f05270 */
[----:B------:R-:W-:-:S12]  /*0220*/  IMAD.U32 R2, RZ, RZ, UR5 ;  /* 0x00000005ff027e24 */ /* 0x000fd8000f8e00ff */
[----:B------:R-:W-:Y:S05]  /*0230*/  @!P0 BRA `(.L_x_4) ;  /* 0xfffffffc00dc8947 */ /* 0x000fea000383ffff */
.L_x_3:
[C---:B------:R-:W-:Y:S01]  /*0240*/  VIADD R4, R2.reuse, 0x10 ;  /* 0x0000001002047836 */ /* 0x040fe20000000000 */
[----:B------:R-:W-:Y:S01]  /*0250*/  UMOV UR5, 0x50 ;  /* 0x0000005000057882 */ /* 0x000fe20000000000 */
[----:B------:R-:W-:Y:S01]  /*0260*/  SHF.L.U32 R3, R3, R2, RZ ;  /* 0x0000000203037219 */ /* 0x000fe200000006ff */
[----:B------:R-:W-:Y:S01]  /*0270*/  ULEA UR5, UR6, UR5, 0x18 ;  /* 0x0000000506057291 */ /* 0x000fe2000f8ec0ff */
[----:B------:R-:W-:Y:S01]  /*0280*/  IMAD.SHL.U32 R2, R2, 0x20, RZ ;  /* 0x0000002002027824 */ /* 0x000fe200078e00ff */
[----:B------:R-:W-:-:S04]  /*0290*/  SHF.L.U32 R4, R5, R4, RZ ;  /* 0x0000000405047219 */ /* 0x000fc800000006ff */
[----:B------:R-:W-:-:S05]  /*02a0*/  LOP3.LUT R3, R4, R3, RZ, 0xfc, !PT ;  /* 0x0000000304037212 */ /* 0x000fca00078efcff */
[----:B------:R0:W-:Y:S04]  /*02b0*/  ATOMS.OR RZ, [UR5], R3 ;  /* 0x00000003ffff798c */ /* 0x0001e8000b000005 */
[----:B------:R0:W-:Y:S01]  /*02c0*/  STS [UR4], R2 ;  /* 0x00000002ff007988 */ /* 0x0001e20008000804 */
[----:B------:R-:W-:Y:S05]  /*02d0*/  BRA `(.L_x_2) ;  /* 0x0000000000107947 */ /* 0x000fea0003800000 */
.L_x_1:
[----:B------:R-:W-:-:S05]  /*02e0*/  IMAD.MOV.U32 R2, RZ, RZ, -0x1 ;  /* 0xffffffffff027424 */ /* 0x000fca00078e00ff */
[----:B------:R0:W-:Y:S02]  /*02f0*/  STS [UR4], R2 ;  /* 0x00000002ff007988 */ /* 0x0001e40008000804 */
[----:B0-----:R-:W-:-:S07]  /*0300*/  MOV R2, 0x320 ;  /* 0x0000032000027802 */ /* 0x001fce0000000f00 */
[----:B------:R-:W-:Y:S05]  /*0310*/  CALL.REL.NOINC `($__internal_1_$__cuda_sm10x_tcgen05_guardrail_trap_phase_invalid_during_alloc) ;  /* 0x000000a8005c7944 */ /* 0x000fea0003c00000 */
.L_x_2:
[----:B------:R-:W-:Y:S05]  /*0320*/  WARPSYNC.ALL ;  /* 0x0000000000007948 */ /* 0x000fea0003800000 */
[----:B------:R-:W-:Y:S01]  /*0330*/  NOP ;  /* 0x0000000000007918 */ /* 0x000fe20000000000 */
.L_x_0:
[----:B------:R-:W1:Y:S01]  /*0340*/  LDC.64 R86, c[0x0][0x398] ;  /* 0x0000e600ff567b82 */ /* 0x000e620000000a00 */
[----:B------:R-:W2:Y:S01]  /*0350*/  S2R R7, SR_CTAID.X ;  /* 0x0000000000077919 */ /* 0x000ea20000002500 */
[----:B------:R-:W-:Y:S01]  /*0360*/  UMOV UR9, 0x400 ;  /* 0x0000040000097882 */ /* 0x000fe20000000000 */
[----:B------:R-:W3:Y:S01]  /*0370*/  LDCU UR20, c[0x0][0x3a0] ;  /* 0x00007400ff1477ac */ /* 0x000ee20008000800 */
[----:B------:R-:W-:Y:S02]  /*0380*/  SHF.R.U32.HI R73, RZ, 0x6, R0 ;  /* 0x00000006ff497819 */ /* 0x000fe40000011600 */
[----:B------:R-:W-:Y:S01]  /*0390*/  LOP3.LUT P5, RZ, R0, 0xff, RZ, 0xc0, !PT ;  /* 0x000000ff00ff7812 */ /* 0x000fe200078ac0ff */
[----:B------:R-:W4:Y:S01]  /*03a0*/  LDCU UR21, c[0x0][0x3a4] ;  /* 0x00007480ff1577ac */ /* 0x000f220008000800 */
[----:B------:R-:W5:Y:S01]  /*03b0*/  S2UR UR7, SR_CgaCtaId ;  /* 0x00000000000779c3 */ /* 0x000f620000008800 */
[----:B------:R-:W-:Y:S02]  /*03c0*/  SGXT.U32 R73, R73, 0x2 ;  /* 0x000000024949781a */ /* 0x000fe40000000000 */
[----:B------:R-:W-:Y:S01]  /*03d0*/  PRMT R223, RZ, 0x7610, R223 ;  /* 0x00007610ffdf7816 */ /* 0x000fe200000000df */
[----:B------:R-:W0:Y:S04]  /*03e0*/  LDCU.128 UR12, c[0x0][0x380] ;  /* 0x00007000ff0c77ac */ /* 0x000e280008000c00 */
[----:B------:R-:W0:Y:S01]  /*03f0*/  LDC.64 R70, c[0x0][0x3a8] ;  /* 0x0000ea00ff467b82 */ /* 0x000e220000000a00 */
[----:B------:R-:W-:Y:S01]  /*0400*/  UMOV UR11, 0x1 ;  /* 0x00000001000b7882 */ /* 0x000fe20000000000 */
[----:B---3--:R-:W-:Y:S01]  /*0410*/  UIADD3 UR16, UPT, UPT, UR20, 0x7f, URZ ;  /* 0x0000007f14107890 */ /* 0x008fe2000fffe0ff */
[----:B01----:R-:W-:-:S03]  /*0420*/  VIADD R2, R87, 0x7f ;  /* 0x0000007f57027836 */ /* 0x003fc60000000000 */
[----:B------:R-:W-:Y:S02]  /*0430*/  UISETP.GT.AND UP1, UPT, UR16, 0x7f, UPT ;  /* 0x0000007f1000788c */ /* 0x000fe4000bf24270 */
[----:B------:R-:W-:Y:S01]  /*0440*/  BAR.SYNC.DEFER_BLOCKING 0x0 ;  /* 0x0000000000007b1d */ /* 0x000fe20000010000 */
[----:B------:R-:W-:Y:S02]  /*0450*/  ISETP.NE.AND P6, PT, R86, RZ, PT ;  /* 0x000000ff5600720c */ /* 0x000fe40003fc5270 */
[----:B------:R-:W-:Y:S02]  /*0460*/  SHF.R.S32.HI R3, RZ, 0x1f, R2 ;  /* 0x0000001fff037819 */ /* 0x000fe40000011402 */
[----:B------:R-:W-:Y:S01]  /*0470*/  PLOP3.LUT P4, PT, PT, PT, UP1, 0x80, 0x8 ;  /* 0x000000000008781c */ /* 0x000fe20003f8f018 */
[----:B-----5:R-:W-:Y:S01]  /*0480*/  ULEA UR9, UR7, UR9, 0x18 ;  /* 0x0000000907097291 */ /* 0x020fe2000f8ec0ff */
[----:B------:R-:W-:Y:S02]  /*0490*/  LEA.HI R3, R3, R2, RZ, 0x7 ;  /* 0x0000000203037211 */ /* 0x000fe400078f38ff */
[----:B--2---:R-:W-:Y:S01]  /*04a0*/  IABS R8, R7 ;  /* 0x0000000700087213 */ /* 0x004fe20000000000 */
[----:B------:R-:W-:Y:S01]  /*04b0*/  UIADD3 UR6, UPT, UPT, UR9, 0xc000, URZ ;  /* 0x0000c00009067890 */ /* 0x000fe2000fffe0ff */
[----:B------:R-:W-:-:S05]  /*04c0*/  SHF.R.S32.HI R3, RZ, 0x7, R3 ;  /* 0x00000007ff037819 */ /* 0x000fca0000011403 */
[----:B------:R-:W-:-:S05]  /*04d0*/  IMAD.SHL.U32 R4, R3, 0x8, RZ ;  /* 0x0000000803047824 */ /* 0x000fca00078e00ff */
[-C--:B------:R-:W-:Y:S02]  /*04e0*/  IABS R9, R4.reuse ;  /* 0x0000000400097213 */ /* 0x080fe40000000000 */
[----:B------:R-:W-:Y:S02]  /*04f0*/  IABS R10, R4 ;  /* 0x00000004000a7213 */ /* 0x000fe40000000000 */
[----:B------:R-:W0:Y:S08]  /*0500*/  I2F.RP R5, R9 ;  /* 0x0000000900057306 */ /* 0x000e300000209400 */
[----:B0-----:R-:W0:Y:S02]  /*0510*/  MUFU.RCP R5, R5 ;  /* 0x0000000500057308 */ /* 0x001e240000001000 */
[----:B0-----:R-:W-:-:S02]  /*0520*/  VIADD R2, R5, 0xffffffe ;  /* 0x0ffffffe05027836 */ /* 0x001fc40000000000 */
[----:B------:R-:W-:-:S04]  /*0530*/  IMAD.MOV R5, RZ, RZ, -R10 ;  /* 0x000000ffff057224 */ /* 0x000fc800078e0a0a */
[----:B------:R0:W1:Y:S02]  /*0540*/  F2I.FTZ.U32.TRUNC.NTZ R3, R2 ;  /* 0x0000000200037305 */ /* 0x000064000021f000 */
[----:B0-----:R-:W-:Y:S02]  /*0550*/  IMAD.MOV.U32 R2, RZ, RZ, RZ ;  /* 0x000000ffff027224 */ /* 0x001fe400078e00ff */
[----:B-1----:R-:W-:-:S04]  /*0560*/  IMAD.MOV R6, RZ, RZ, -R3 ;  /* 0x000000ffff067224 */ /* 0x002fc800078e0a03 */
[----:B------:R-:W-:Y:S02]  /*0570*/  IMAD R11, R6, R9, RZ ;  /* 0x00000009060b7224 */ /* 0x000fe400078e02ff */
[----:B------:R-:W-:Y:S02]  /*0580*/  IMAD.MOV.U32 R6, RZ, RZ, R8 ;  /* 0x000000ffff067224 */ /* 0x000fe400078e0008 */
[----:B------:R-:W-:-:S06]  /*0590*/  IMAD.HI.U32 R3, R3, R11, R2 ;  /* 0x0000000b03037227 */ /* 0x000fcc00078e0002 */
[----:B------:R-:W-:-:S04]  /*05a0*/  IMAD.HI.U32 R3, R3, R6, RZ ;  /* 0x0000000603037227 */ /* 0x000fc800078e00ff */
[----:B------:R-:W-:-:S05]  /*05b0*/  IMAD R2, R3, R5, R6 ;  /* 0x0000000503027224 */ /* 0x000fca00078e0206 */
[----:B------:R-:W-:-:S13]  /*05c0*/  ISETP.GT.U32.AND P1, PT, R9, R2, PT ;  /* 0x000000020900720c */ /* 0x000fda0003f24070 */
[----:B------:R-:W-:Y:S02]  /*05d0*/  @!P1 IMAD.IADD R2, R2, 0x1, -R9 ;  /* 0x0000000102029824 */ /* 0x000fe400078e0a09 */
[----:B------:R-:W-:Y:S01]  /*05e0*/  @!P1 VIADD R3, R3, 0x1 ;  /* 0x0000000103039836 */ /* 0x000fe20000000000 */
[----:B------:R-:W-:Y:S02]  /*05f0*/  ISETP.NE.AND P1, PT, R4, RZ, PT ;  /* 0x000000ff0400720c */ /* 0x000fe40003f25270 */
[----:B------:R-:W-:Y:S02]  /*0600*/  ISETP.GE.U32.AND P0, PT, R2, R9, PT ;  /* 0x000000090200720c */ /* 0x000fe40003f06070 */
[----:B------:R-:W-:-:S04]  /*0610*/  LOP3.LUT R2, R7, R4, RZ, 0x3c, !PT ;  /* 0x0000000407027212 */ /* 0x000fc800078e3cff */
[----:B------:R-:W-:Y:S01]  /*0620*/  ISETP.GE.AND P2, PT, R2, RZ, PT ;  /* 0x000000ff0200720c */ /* 0x000fe20003f46270 */
[----:B------:R-:W-:-:S06]  /*0630*/  VIADD R2, R86, 0x3f ;  /* 0x0000003f56027836 */ /* 0x000fcc0000000000 */
[----:B------:R-:W-:-:S04]  /*0640*/  @P0 VIADD R3, R3, 0x1 ;  /* 0x0000000103030836 */ /* 0x000fc80000000000 */
[----:B------:R-:W-:Y:S01]  /*0650*/  IMAD.MOV.U32 R5, RZ, RZ, R3 ;  /* 0x000000ffff057224 */ /* 0x000fe200078e0003 */
[----:B------:R-:W-:-:S03]  /*0660*/  SHF.R.S32.HI R3, RZ, 0x1f, R2 ;  /* 0x0000001fff037819 */ /* 0x000fc60000011402 */
[----:B------:R-:W-:Y:S01]  /*0670*/  @!P2 IMAD.MOV R5, RZ, RZ, -R5 ;  /* 0x000000ffff05a224 */ /* 0x000fe200078e0a05 */
[----:B------:R-:W-:Y:S02]  /*0680*/  @!P1 LOP3.LUT R5, RZ, R4, RZ, 0x33, !PT ;  /* 0x00000004ff059212 */ /* 0x000fe400078e33ff */
[----:B------:R-:W-:-:S03]  /*0690*/  LEA.HI R3, R3, R2, RZ, 0x6 ;  /* 0x0000000203037211 */ /* 0x000fc600078f30ff */
[----:B------:R-:W-:Y:S02]  /*06a0*/  IMAD.SHL.U32 R10, R5, 0x8, RZ ;  /* 0x00000008050a7824 */ /* 0x000fe400078e00ff */
[----:B------:R-:W-:-:S03]  /*06b0*/  IMAD.MOV R5, RZ, RZ, -R5 ;  /* 0x000000ffff057224 */ /* 0x000fc600078e0a05 */
[----:B------:R-:W-:Y:S01]  /*06c0*/  LEA.HI.SX32 R3, R3, -R10, 0x1a ;  /* 0x8000000a03037211 */ /* 0x000fe200078fd2ff */
[----:B------:R-:W-:-:S03]  /*06d0*/  IMAD R12, R4, R5, R7 ;  /* 0x00000005040c7224 */ /* 0x000fc600078e0207 */
[----:B------:R-:W-:Y:S02]  /*06e0*/  VIMNMX R11, PT, PT, R3, 0x8, PT ;  /* 0x00000008030b7848 */ /* 0x000fe40003fe0100 */
[----:B------:R-:W-:Y:S02]  /*06f0*/  IABS R7, R12 ;  /* 0x0000000c00077213 */ /* 0x000fe40000000000 */
[----:B------:R-:W-:-:S04]  /*0700*/  IABS R9, R11 ;  /* 0x0000000b00097213 */ /* 0x000fc80000000000 */
[----:B------:R-:W0:Y:S08]  /*0710*/  I2F.RP R6, R9 ;  /* 0x0000000900067306 */ /* 0x000e300000209400 */
[----:B0-----:R-:W0:Y:S02]  /*0720*/  MUFU.RCP R6, R6 ;  /* 0x0000000600067308 */ /* 0x001e240000001000 */
[----:B0-----:R-:W-:-:S06]  /*0730*/  VIADD R2, R6, 0xffffffe ;  /* 0x0ffffffe06027836 */ /* 0x001fcc0000000000 */
[----:B------:R0:W1:Y:S02]  /*0740*/  F2I.FTZ.U32.TRUNC.NTZ R3, R2 ;  /* 0x0000000200037305 */ /* 0x000064000021f000 */
[----:B0-----:R-:W-:Y:S02]  /*0750*/  IMAD.MOV.U32 R2, RZ, RZ, RZ ;  /* 0x000000ffff027224 */ /* 0x001fe400078e00ff */
[----:B-1----:R-:W-:-:S04]  /*0760*/  IMAD.MOV R8, RZ, RZ, -R3 ;  /* 0x000000ffff087224 */ /* 0x002fc800078e0a03 */
[----:B------:R-:W-:Y:S01]  /*0770*/  IMAD.MOV.U32 R4, RZ, RZ, R8 ;  /* 0x000000ffff047224 */ /* 0x000fe200078e0008 */
[----:B------:R-:W-:-:S03]  /*0780*/  IABS R8, R11 ;  /* 0x0000000b00087213 */ /* 0x000fc60000000000 */
[----:B------:R-:W-:Y:S02]  /*0790*/  IMAD R5, R4, R9, RZ ;  /* 0x0000000904057224 */ /* 0x000fe400078e02ff */
[----:B------:R-:W-:Y:S02]  /*07a0*/  IMAD.MOV.U32 R4, RZ, RZ, R7 ;  /* 0x000000ffff047224 */ /* 0x000fe400078e0007 */
[----:B------:R-:W-:-:S04]  /*07b0*/  IMAD.HI.U32 R3, R3, R5, R2 ;  /* 0x0000000503037227 */ /* 0x000fc800078e0002 */
[----:B------:R-:W-:Y:S01]  /*07c0*/  IMAD.MOV R2, RZ, RZ, -R8 ;  /* 0x000000ffff027224 */ /* 0x000fe200078e0a08 */
[----:B------:R-:W-:Y:S01]  /*07d0*/  IABS R8, R86 ;  /* 0x0000005600087213 */ /* 0x000fe20000000000 */
[----:B------:R-:W-:-:S03]  /*07e0*/  IMAD.HI.U32 R3, R3, R4, RZ ;  /* 0x0000000403037227 */ /* 0x000fc600078e00ff */
[----:B------:R-:W0:Y:S01]  /*07f0*/  I2F.RP R6, R8 ;  /* 0x0000000800067306 */ /* 0x000e220000209400 */
[----:B------:R-:W-:-:S05]  /*0800*/  IMAD R2, R3, R2, R4 ;  /* 0x0000000203027224 */ /* 0x000fca00078e0204 */
[----:B------:R-:W-:Y:S02]  /*0810*/  ISETP.GT.U32.AND P1, PT, R9, R2, PT ;  /* 0x000000020900720c */ /* 0x000fe40003f24070 */
[----:B0-----:R-:W0:Y:S11]  /*0820*/  MUFU.RCP R6, R6 ;  /* 0x0000000600067308 */ /* 0x001e360000001000 */
[----:B------:R-:W-:-:S02]  /*0830*/  @!P1 IMAD.IADD R2, R2, 0x1, -R9 ;  /* 0x0000000102029824 */ /* 0x000fc400078e0a09 */
[----:B------:R-:W-:Y:S01]  /*0840*/  @!P1 VIADD R3, R3, 0x1 ;  /* 0x0000000103039836 */ /* 0x000fe20000000000 */
[----:B------:R-:W-:Y:S02]  /*0850*/  ISETP.NE.AND P1, PT, R11, RZ, PT ;  /* 0x000000ff0b00720c */ /* 0x000fe40003f25270 */
[----:B------:R-:W-:Y:S02]  /*0860*/  ISETP.GE.U32.AND P0, PT, R2, R9, PT ;  /* 0x000000090200720c */ /* 0x000fe40003f06070 */
[----:B------:R-:W-:-:S04]  /*0870*/  LOP3.LUT R2, R12, R11, RZ, 0x3c, !PT ;  /* 0x0000000b0c027212 */ /* 0x000fc800078e3cff */
[----:B------:R-:W-:Y:S01]  /*0880*/  ISETP.GE.AND P2, PT, R2, RZ, PT ;  /* 0x000000ff0200720c */ /* 0x000fe20003f46270 */
[----:B0-----:R-:W-:-:S04]  /*0890*/  VIADD R4, R6, 0xffffffe ;  /* 0x0ffffffe06047836 */ /* 0x001fc80000000000 */
[----:B------:R0:W1:Y:S02]  /*08a0*/  F2I.FTZ.U32.TRUNC.NTZ R5, R4 ;  /* 0x0000000400057305 */ /* 0x000064000021f000 */
[----:B------:R-:W-:-:S04]  /*08b0*/  @P0 VIADD R3, R3, 0x1 ;  /* 0x0000000103030836 */ /* 0x000fc80000000000 */
[----:B------:R-:W-:Y:S01]  /*08c0*/  IMAD.MOV.U32 R36, RZ, RZ, R3 ;  /* 0x000000ffff247224 */ /* 0x000fe200078e0003 */
[----:B------:R-:W-:-:S03]  /*08d0*/  LOP3.LUT R3, R0, 0x3f, RZ, 0xc0, !PT ;  /* 0x0000003f00037812 */ /* 0x000fc600078ec0ff */
[----:B------:R-:W-:Y:S01]  /*08e0*/  @!P2 IMAD.MOV R36, RZ, RZ, -R36 ;  /* 0x000000ffff24a224 */ /* 0x000fe200078e0a24 */
[----:B------:R-:W-:Y:S01]  /*08f0*/  @!P1 LOP3.LUT R36, RZ, R11, RZ, 0x33, !PT ;  /* 0x0000000bff249212 */ /* 0x000fe200078e33ff */
[----:B0-----:R-:W-:Y:S01]  /*0900*/  IMAD.MOV.U32 R4, RZ, RZ, RZ ;  /* 0x000000ffff047224 */ /* 0x001fe200078e00ff */
[----:B------:R-:W-:-:S03]  /*0910*/  PLOP3.LUT P2, PT, PT, PT, UP1, 0x80, 0x8 ;  /* 0x000000000008781c */ /* 0x000fc60003f4f018 */
[----:B------:R-:W-:Y:S02]  /*0920*/  IMAD.MOV R2, RZ, RZ, -R36 ;  /* 0x000000ffff027224 */ /* 0x000fe400078e0a24 */
[----:B-1----:R-:W-:Y:S02]  /*0930*/  IMAD.MOV R7, RZ, RZ, -R5 ;  /* 0x000000ffff077224 */ /* 0x002fe400078e0a05 */
[----:B------:R-:W-:-:S04]  /*0940*/  IMAD R2, R11, R2, R12 ;  /* 0x000000020b027224 */ /* 0x000fc800078e020c */
[----:B------:R-:W-:-:S04]  /*0950*/  IMAD.IADD R2, R10, 0x1, R2 ;  /* 0x000000010a027824 */ /* 0x000fc800078e0202 */
[----:B------:R-:W-:Y:S02]  /*0960*/  IMAD R2, R2, 0x40, R3 ;  /* 0x0000004002027824 */ /* 0x000fe400078e0203 */
[----:B------:R-:W-:-:S03]  /*0970*/  IMAD R3, R7, R8, RZ ;  /* 0x0000000807037224 */ /* 0x000fc600078e02ff */
[----:B------:R-:W-:Y:S01]  /*0980*/  IABS R6, R2 ;  /* 0x0000000200067213 */ /* 0x000fe20000000000 */
[----:B------:R-:W-:Y:S01]  /*0990*/  IMAD.HI.U32 R4, R5, R3, R4 ;  /* 0x0000000305047227 */ /* 0x000fe200078e0004 */
[----:B------:R-:W-:Y:S02]  /*09a0*/  ISETP.GE.AND P3, PT, R2, RZ, PT ;  /* 0x000000ff0200720c */ /* 0x000fe40003f66270 */
[----:B------:R-:W-:Y:S01]  /*09b0*/  LOP3.LUT R5, R73, 0x10, RZ, 0xfc, !PT ;  /* 0x0000001049057812 */ /* 0x000fe200078efcff */
[----:B------:R-:W-:Y:S02]  /*09c0*/  IMAD.MOV.U32 R3, RZ, RZ, R6 ;  /* 0x000000ffff037224 */ /* 0x000fe400078e0006 */
[----:B------:R-:W0:Y:S01]  /*09d0*/  LDS R6, [UR9] ;  /* 0x00000009ff067984 */ /* 0x000e220008000800 */
[----:B------:R-:W-:Y:S01]  /*09e0*/  BAR.SYNC.DEFER_BLOCKING 0x0 ;  /* 0x0000000000007b1d */ /* 0x000fe20000010000 */
[----:B------:R-:W-:Y:S01]  /*09f0*/  IMAD.HI.U32 R4, R4, R3, RZ ;  /* 0x0000000304047227 */ /* 0x000fe200078e00ff */
[----:B------:R-:W-:-:S03]  /*0a00*/  ISETP.LT.AND P2, PT, R5, UR20, P2 ;  /* 0x0000001405007c0c */ /* 0x000fc60009741270 */
[----:B------:R-:W-:-:S04]  /*0a10*/  IMAD.MOV R4, RZ, RZ, -R4 ;  /* 0x000000ffff047224 */ /* 0x000fc800078e0a04 */
[----:B------:R-:W-:Y:S01]  /*0a20*/  IMAD R3, R8, R4, R3 ;  /* 0x0000000408037224 */ /* 0x000fe200078e0203 */
[----:B------:R-:W-:-:S04]  /*0a30*/  SHF.R.U32.HI R4, RZ, 0x5, R0 ;  /* 0x00000005ff047819 */ /* 0x000fc80000011600 */
[----:B------:R-:W-:Y:S02]  /*0a40*/  ISETP.GT.U32.AND P0, PT, R8, R3, PT ;  /* 0x000000030800720c */ /* 0x000fe40003f04070 */
[----:B------:R-:W-:Y:S02]  /*0a50*/  R2UR UR17, R4 ;  /* 0x00000000041172ca */ /* 0x000fe400000e0000 */
[----:B------:R-:W-:-:S04]  /*0a60*/  LOP3.LUT R4, R73, 0x8, RZ, 0xfc, !PT ;  /* 0x0000000849047812 */ /* 0x000fc800078efcff */
[----:B------:R-:W-:Y:S02]  /*0a70*/  ISETP.LT.AND P4, PT, R4, UR20, P4 ;  /* 0x0000001404007c0c */ /* 0x000fe4000a781270 */
[----:B------:R-:W-:-:S03]  /*0a80*/  LOP3.LUT R4, R73, 0x18, RZ, 0xfc, !PT ;  /* 0x0000001849047812 */ /* 0x000fc600078efcff */
[----:B------:R-:W-:Y:S01]  /*0a90*/  @!P0 IMAD.IADD R3, R3, 0x1, -R8 ;  /* 0x0000000103038824 */ /* 0x000fe200078e0a08 */
[----:B------:R-:W-:Y:S01]  /*0aa0*/  PLOP3.LUT P0, PT, PT, PT, UP1, 0x80, 0x8 ;  /* 0x000000000008781c */ /* 0x000fe20003f0f018 */
[----:B------:R-:W-:Y:S02]  /*0ab0*/  USHF.L.U32 UR4, UR17, 0x15, URZ ;  /* 0x0000001511047899 */ /* 0x000fe400080006ff */
[----:B------:R-:W-:Y:S01]  /*0ac0*/  USHF.L.U32 UR5, UR17, 0x4, URZ ;  /* 0x0000000411057899 */ /* 0x000fe200080006ff */
[----:B------:R-:W-:Y:S01]  /*0ad0*/  ISETP.GT.U32.AND P1, PT, R8, R3, PT ;  /* 0x000000030800720c */ /* 0x000fe20003f24070 */
[----:B------:R-:W-:Y:S01]  /*0ae0*/  ULOP3.LUT UR4, UR4, 0x600000, URZ, 0xc0, !UPT ;  /* 0x0060000004047892 */ /* 0x000fe2000f8ec0ff */
[----:B------:R-:W-:Y:S01]  /*0af0*/  ISETP.LT.AND P0, PT, R4, UR20, P0 ;  /* 0x0000001404007c0c */ /* 0x000fe20008701270 */
[----:B------:R-:W-:Y:S01]  /*0b00*/  ULOP3.LUT UR5, UR5, 0x40, URZ, 0xc0, !UPT ;  /* 0x0000004005057892 */ /* 0x000fe2000f8ec0ff */
[----:B0-----:R-:W-:-:S09]  /*0b10*/  R2UR UR8, R6 ;  /* 0x00000000060872ca */ /* 0x001fd200000e0000 */
[----:B------:R-:W-:-:S04]  /*0b20*/  @!P1 IMAD.IADD R3, R3, 0x1, -R8 ;  /* 0x0000000103039824 */ /* 0x000fc800078e0a08 */
[----:B------:R-:W-:-:S04]  /*0b30*/  IMAD.MOV.U32 R4, RZ, RZ, R3 ;  /* 0x000000ffff047224 */ /* 0x000fc800078e0003 */
[----:B------:R-:W-:Y:S01]  /*0b40*/  @!P3 IMAD.MOV R4, RZ, RZ, -R4 ;  /* 0x000000ffff04b224 */ /* 0x000fe200078e0a04 */
[----:B------:R-:W-:Y:S01]  /*0b50*/  @!P6 LOP3.LUT R4, RZ, R86, RZ, 0x33, !PT ;  /* 0x00000056ff04e212 */ /* 0x000fe200078e33ff */
[----:B----4-:R-:W-:Y:S06]  /*0b60*/  BRA.U UP0, `(.L_x_5) ;  /* 0x0000000100187547 */ /* 0x010fec000b800000 */
[----:B------:R-:W-:Y:S01]  /*0b70*/  ELECT P1, URZ, PT ;  /* 0x0000000000ff782f */ /* 0x000fe20003820000 */
[----:B------:R-:W-:Y:S01]  /*0b80*/  IMAD.MOV.U32 R3, RZ, RZ, 0x1 ;  /* 0x00000001ff037424 */ /* 0x000fe200078e00ff */
[----:B------:R-:W-:Y:S01]  /*0b90*/  UMOV UR10, 0x40 ;  /* 0x00000040000a7882 */ /* 0x000fe20000000000 */
[----:B------:R-:W-:Y:S01]  /*0ba0*/  UVIRTCOUNT.DEALLOC.SMPOOL 0x80 ;  /* 0x000000800000784c */ /* 0x000fe20000000000 */
[----:B------:R-:W-:-:S09]  /*0bb0*/  ULEA UR10, UR7, UR10, 0x18 ;  /* 0x0000000a070a7291 */ /* 0x000fd2000f8ec0ff */
[----:B------:R0:W-:Y:S03]  /*0bc0*/  @P1 STS.U8 [UR10], R3 ;  /* 0x00000003ff001988 */ /* 0x0001e6000800000a */
.L_x_5:
[----:B------:R-:W-:Y:S01]  /*0bd0*/  UIADD3 UR10, UPT, UPT, UR5, UR4, UR8 ;  /* 0x00000004050a7290 */ /* 0x000fe2000fffe008 */
[----:B0-----:R-:W-:Y:S01]  /*0be0*/  IMAD R3, R4, UR21, RZ ;  /* 0x0000001504037c24 */ /* 0x001fe2000f8e02ff */
[----:B------:R-:W-:Y:S01]  /*0bf0*/  VOTEU.ALL UP2, P5 ;  /* 0x0000000000ff7886 */ /* 0x000fe20002840000 */
[----:B------:R-:W-:Y:S01]  /*0c00*/  VOTEU.ALL UP3, P5 ;  /* 0x0000000000ff7886 */ /* 0x000fe20002860000 */
[----:B------:R-:W-:Y:S01]  /*0c10*/  PLOP3.LUT P1, PT, PT, PT, UP1, 0x80, 0x8 ;  /* 0x000000000008781c */ /* 0x000fe20003f2f018 */
[----:B------:R-:W-:Y:S01]  /*0c20*/  IMAD R5, R73, R70, RZ ;  /* 0x0000004649057224 */ /* 0x000fe200078e02ff */
[----:B------:R-:W-:Y:S01]  /*0c30*/  IADD3 R68, P3, PT, R3, UR12, RZ ;  /* 0x0000000c03447c10 */ /* 0x000fe2000ff7e0ff */
[----:B------:R-:W-:-:S04]  /*0c40*/  @!UP2 UIADD3 UR4, UPT, UPT, -UR11, 0x100000, URZ ;  /* 0x001000000b04a890 */ /* 0x000fc8000fffe1ff */
[----:B------:R-:W-:Y:S02]  /*0c50*/  @!UP2 USHF.L.U32 UR5, UR4, 0xb, URZ ;  /* 0x0000000b0405a899 */ /* 0x000fe400080006ff */
[----:B------:R-:W-:Y:S01]  /*0c60*/  @!UP2 USHF.L.U32 UR4, UR4, 0x1, URZ ;  /* 0x000000010404a899 */ /* 0x000fe200080006ff */
[----:B------:R-:W-:Y:S01]  /*0c70*/  STTM.16dp32bit_t0_t15.x32 tmem[UR10], RZ ;  /* 0x000000ff000079ed */ /* 0x000fe20008a8000a */
[----:B------:R-:W-:Y:S01]  /*0c80*/  STTM.16dp32bit_t16_t31.x32 tmem[UR10+0x20], RZ ;  /* 0x000020ff000079ed */ /* 0x000fe20008aa000a */
[----:B------:R-:W0:Y:S02]  /*0c90*/  FENCE.VIEW.ASYNC.T ;  /* 0x00000000000073c6 */ /* 0x000e240000000200 */
[----:B0-----:R-:W-:Y:S01]  /*0ca0*/  BAR.SYNC.DEFER_BLOCKING 0x0 ;  /* 0x0000000000007b1d */ /* 0x001fe20000010000 */
[----:B------:R-:W-:Y:S01]  /*0cb0*/  ISETP.LT.AND P1, PT, R73, UR20, P1 ;  /* 0x0000001449007c0c */ /* 0x000fe20008f21270 */
[----:B------:R-:W-:Y:S01]  /*0cc0*/  IMAD R43, R70, 0x4, R5 ;  /* 0x00000004462b7824 */ /* 0x000fe200078e0205 */
[----:B------:R-:W-:-:S02]  /*0cd0*/  LEA.HI.X.SX32 R80, R3, UR13, 0x1, P3 ;  /* 0x0000000d03507c11 */ /* 0x000fc400098f0eff */
[----:B------:R-:W-:Y:S01]  /*0ce0*/  IADD3 R4, P3, PT, R5, R68, RZ ;  /* 0x0000004405047210 */ /* 0x000fe20007f7e0ff */
[----:B------:R-:W-:-:S03]  /*0cf0*/  IMAD R7, R70, 0x4, R43 ;  /* 0x0000000446077824 */ /* 0x000fc600078e022b */
[----:B------:R-:W-:Y:S01]  /*0d00*/  LEA.HI.X.SX32 R5, R5, R80, 0x1, P3 ;  /* 0x0000005005057211 */ /* 0x000fe200018f0eff */
[----:B------:R-:W0:Y:S02]  /*0d10*/  FENCE.VIEW.ASYNC.S ;  /* 0x00000000000073c6 */ /* 0x000e240000000000 */
[----:B0-----:R0:W1:Y:S02]  /*0d20*/  @!UP3 SYNCS.EXCH.64 URZ, [UR6], UR4 ;  /* 0x0000000406ffb5b2 */ /* 0x0010640008000100 */
[----:B-1----:R-:W-:Y:S01]  /*0d30*/  BAR.SYNC.DEFER_BLOCKING 0x0 ;  /* 0x0000000000007b1d */ /* 0x002fe20000010000 */
[----:B------:R-:W-:Y:S01]  /*0d40*/  IADD3 R6, P6, PT, R7, R68, RZ ;  /* 0x0000004407067210 */ /* 0x000fe20007fde0ff */
[C---:B------:R-:W-:Y:S01]  /*0d50*/  IMAD R11, R70.reuse, 0x8, R7 ;  /* 0x00000008460b7824 */ /* 0x040fe200078e0207 */
[----:B------:R-:W-:Y:S02]  /*0d60*/  LOP3.LUT R9, R73, 0x28, RZ, 0xfc, !PT ;  /* 0x0000002849097812 */ /* 0x000fe400078efcff */
[----:B------:R-:W-:Y:S01]  /*0d70*/  LEA.HI.X.SX32 R7, R7, R80, 0x1, P6 ;  /* 0x0000005007077211 */ /* 0x000fe200030f0eff */
[----:B------:R-:W-:Y:S01]  /*0d80*/  IMAD R47, R70, 0x4, R11 ;  /* 0x00000004462f7824 */ /* 0x000fe200078e020b */
[----:B------:R-:W-:-:S02]  /*0d90*/  IADD3 R8, P6, PT, R11, R68, RZ ;  /* 0x000000440b087210 */ /* 0x000fc40007fde0ff */
[----:B------:R-:W-:Y:S02]  /*0da0*/  PRMT R219, RZ, 0x7610, R219 ;  /* 0x00007610ffdb7816 */ /* 0x000fe400000000db */
[----:B------:R-:W-:Y:S01]  /*0db0*/  LOP3.LUT R13, R73, 0x38, RZ, 0xfc, !PT ;  /* 0x00000038490d7812 */ /* 0x000fe200078efcff */
[----:B0-----:R-:W0:Y:S01]  /*0dc0*/  LDCU UR4, c[0x0][0x3b0] ;  /* 0x00007600ff0477ac */ /* 0x001e220008000800 */
[----:B------:R-:W2:Y:S01]  /*0dd0*/  @P1 LDG.E.U8 R223, desc[UR18][R4.64] ;  /* 0x0000001204df1981 */ /* 0x000ea2000c1e1100 */
[----:B------:R-:W-:Y:S02]  /*0de0*/  PLOP3.LUT P1, PT, PT, PT, UP1, 0x80, 0x8 ;  /* 0x000000000008781c */ /* 0x000fe40003f2f018 */
[----:B------:R-:W-:Y:S02]  /*0df0*/  PRMT R217, RZ, 0x7610, R217 ;  /* 0x00007610ffd97816 */ /* 0x000fe400000000d9 */
[----:B------:R-:W-:Y:S02]  /*0e00*/  ISETP.LT.AND P1, PT, R9, UR20, P1 ;  /* 0x0000001409007c0c */ /* 0x000fe40008f21270 */
[----:B------:R-:W-:Y:S01]  /*0e10*/  LEA.HI.X.SX32 R9, R11, R80, 0x1, P6 ;  /* 0x000000500b097211 */ /* 0x000fe200030f0eff */
[----:B------:R-:W-:Y:S01]  /*0e20*/  IMAD R11, R70, 0x4, R47 ;  /* 0x00000004460b7824 */ /* 0x000fe200078e022f */
[----:B------:R-:W-:-:S02]  /*0e30*/  LOP3.LUT R16, R73, 0x50, RZ, 0xfc, !PT ;  /* 0x0000005049107812 */ /* 0x000fc400078efcff */
[----:B------:R-:W-:Y:S01]  /*0e40*/  IABS R23, R87 ;  /* 0x0000005700177213 */ /* 0x000fe20000000000 */
[C---:B------:R-:W-:Y:S01]  /*0e50*/  IMAD R15, R70.reuse, 0x8, R11 ;  /* 0x00000008460f7824 */ /* 0x040fe200078e020b */
[----:B------:R-:W-:Y:S01]  /*0e60*/  IADD3 R10, P6, PT, R11, R68, RZ ;  /* 0x000000440b0a7210 */ /* 0x000fe20007fde0ff */
[----:B------:R-:W3:Y:S01]  /*0e70*/  @P2 LDG.E.U8 R219, desc[UR18][R8.64] ;  /* 0x0000001208db2981 */ /* 0x000ee2000c1e1100 */
[----:B------:R-:W-:Y:S01]  /*0e80*/  LOP3.LUT R3, R73, 0x20, RZ, 0xfc, !PT ;  /* 0x0000002049037812 */ /* 0x000fe200078efcff */
[C---:B------:R-:W-:Y:S01]  /*0e90*/  IMAD R49, R70.reuse, 0x4, R15 ;  /* 0x0000000446317824 */ /* 0x040fe200078e020f */
[----:B------:R-:W-:Y:S02]  /*0ea0*/  PLOP3.LUT P2, PT, PT, PT, UP1, 0x80, 0x8 ;  /* 0x000000000008781c */ /* 0x000fe40003f4f018 */
[----:B------:R-:W-:Y:S01]  /*0eb0*/  LEA.HI.X.SX32 R11, R11, R80, 0x1, P6 ;  /* 0x000000500b0b7211 */ /* 0x000fe200030f0eff */
[----:B------:R-:W-:Y:S01]  /*0ec0*/  IMAD R17, R70, 0x4, R49 ;  /* 0x0000000446117824 */ /* 0x000fe200078e0231 */
[----:B------:R-:W-:-:S02]  /*0ed0*/  IADD3 R12, P6, PT, R15, R68, RZ ;  /* 0x000000440f0c7210 */ /* 0x000fc40007fde0ff */
[----:B------:R-:W-:Y:S01]  /*0ee0*/  ISETP.LT.AND P2, PT, R13, UR20, P2 ;  /* 0x000000140d007c0c */ /* 0x000fe20009741270 */
[----:B------:R-:W4:Y:S01]  /*0ef0*/  @P0 LDG.E.U8 R217, desc[UR18][R10.64] ;  /* 0x000000120ad90981 */ /* 0x000f22000c1e1100 */
[----:B------:R-:W-:Y:S02]  /*0f00*/  LEA.HI.X.SX32 R13, R15, R80, 0x1, P6 ;  /* 0x000000500f0d7211 */ /* 0x000fe400030f0eff */
[C---:B------:R-:W-:Y:S02]  /*0f10*/  IADD3 R14, P6, PT, R17.reuse, R68, RZ ;  /* 0x00000044110e7210 */ /* 0x040fe40007fde0ff */
[----:B------:R-:W-:Y:S02]  /*0f20*/  PLOP3.LUT P3, PT, PT, PT, UP1, 0x80, 0x8 ;  /* 0x000000000008781c */ /* 0x000fe40003f6f018 */
[----:B------:R-:W-:Y:S01]  /*0f30*/  LEA.HI.X.SX32 R15, R17, R80, 0x1, P6 ;  /* 0x00000050110f7211 */ /* 0x000fe200030f0eff */
[C---:B------:R-:W-:Y:S01]  /*0f40*/  IMAD R17, R70.reuse, 0x8, R17 ;  /* 0x0000000846117824 */ /* 0x040fe200078e0211 */
[----:B------:R-:W-:Y:S01]  /*0f50*/  PLOP3.LUT P0, PT, PT, PT, UP1, 0x80, 0x8 ;  /* 0x000000000008781c */ /* 0x000fe20003f0f018 */
[----:B------:R-:W1:Y:S01]  /*0f60*/  I2F.RP R25, R23 ;  /* 0x0000001700197306 */ /* 0x000e620000209400 */
[----:B------:R-:W-:Y:S01]  /*0f70*/  PRMT R221, RZ, 0x7610, R221 ;  /* 0x00007610ffdd7816 */ /* 0x000fe200000000dd */
[----:B------:R-:W-:Y:S01]  /*0f80*/  IMAD R53, R70, 0x4, R17 ;  /* 0x0000000446357824 */ /* 0x000fe200078e0211 */
[----:B------:R-:W-:-:S02]  /*0f90*/  ISETP.LT.AND P0, PT, R16, UR20, P0 ;  /* 0x0000001410007c0c */ /* 0x000fc40008701270 */
[----:B------:R-:W-:Y:S01]  /*0fa0*/  IADD3 R16, P6, PT, R17, R68, RZ ;  /* 0x0000004411107210 */ /* 0x000fe20007fde0ff */
[C---:B------:R-:W-:Y:S01]  /*0fb0*/  IMAD R19, R70.reuse, 0x4, R53 ;  /* 0x0000000446137824 */ /* 0x040fe200078e0235 */
[----:B------:R-:W-:Y:S01]  /*0fc0*/  ISETP.LT.AND P3, PT, R3, UR20, P3 ;  /* 0x0000001403007c0c */ /* 0x000fe20009f61270 */
[----:B------:R-:W5:Y:S01]  /*0fd0*/  @P4 LDG.E.U8 R221, desc[UR18][R6.64] ;  /* 0x0000001206dd4981 */ /* 0x000f62000c1e1100 */
[----:B------:R-:W-:Y:S01]  /*0fe0*/  LEA.HI.X.SX32 R17, R17, R80, 0x1, P6 ;  /* 0x0000005011117211 */ /* 0x000fe200030f0eff */
[----:B------:R-:W-:Y:S01]  /*0ff0*/  IMAD R27, R70, 0x8, R19 ;  /* 0x00000008461b7824 */ /* 0x000fe200078e0213 */
[----:B------:R-:W-:Y:S02]  /*1000*/  IADD3 R18, P6, PT, R19, R68, RZ ;  /* 0x0000004413127210 */ /* 0x000fe40007fde0ff */
[----:B------:R-:W-:Y:S02]  /*1010*/  LOP3.LUT R3, R73, 0x30, RZ, 0xfc, !PT ;  /* 0x0000003049037812 */ /* 0x000fe400078efcff */
[----:B------:R-:W-:-:S02]  /*1020*/  PLOP3.LUT P4, PT, PT, PT, UP1, 0x80, 0x8 ;  /* 0x000000000008781c */ /* 0x000fc40003f8f018 */
[----:B------:R-:W-:Y:S02]  /*1030*/  PRMT R215, RZ, 0x7610, R215 ;  /* 0x00007610ffd77816 */ /* 0x000fe400000000d7 */
[----:B------:R-:W-:Y:S02]  /*1040*/  LEA.HI.X.SX32 R19, R19, R80, 0x1, P6 ;  /* 0x0000005013137211 */ /* 0x000fe400030f0eff */
[----:B------:R-:W-:Y:S02]  /*1050*/  IADD3 R20, P6, PT, R27, R68, RZ ;  /* 0x000000441b147210 */ /* 0x000fe40007fde0ff */
[----:B------:R-:W-:Y:S01]  /*1060*/  ISETP.LT.AND P4, PT, R3, UR20, P4 ;  /* 0x0000001403007c0c */ /* 0x000fe2000a781270 */
[----:B------:R-:W2:Y:S01]  /*1070*/  @P3 LDG.E.U8 R215, desc[UR18][R12.64] ;  /* 0x000000120cd73981 */ /* 0x000ea2000c1e1100 */
[----:B------:R-:W-:Y:S01]  /*1080*/  PRMT R213, RZ, 0x7610, R213 ;  /* 0x00007610ffd57816 */ /* 0x000fe200000000d5 */
[----:B------:R-:W-:Y:S01]  /*1090*/  IMAD R55, R70, 0x4, R27 ;  /* 0x0000000446377824 */ /* 0x000fe200078e021b */
[----:B------:R-:W-:-:S02]  /*10a0*/  LEA.HI.X.SX32 R21, R27, R80, 0x1, P6 ;  /* 0x000000501b157211 */ /* 0x000fc400030f0eff */
[----:B------:R-:W-:Y:S01]  /*10b0*/  LOP3.LUT R3, R73, 0x40, RZ, 0xfc, !PT ;  /* 0x0000004049037812 */ /* 0x000fe200078efcff */
[----:B-1----:R-:W1:Y:S01]  /*10c0*/  MUFU.RCP R27, R25 ;  /* 0x00000019001b7308 */ /* 0x002e620000001000 */
[----:B------:R-:W-:Y:S01]  /*10d0*/  PLOP3.LUT P3, PT, PT, PT, UP1, 0x80, 0x8 ;  /* 0x000000000008781c */ /* 0x000fe20003f6f018 */
[----:B------:R-:W2:Y:S01]  /*10e0*/  @P1 LDG.E.U8 R213, desc[UR18][R14.64] ;  /* 0x000000120ed51981 */ /* 0x000ea2000c1e1100 */
[----:B------:R-:W-:Y:S02]  /*10f0*/  PRMT R211, RZ, 0x7610, R211 ;  /* 0x00007610ffd37816 */ /* 0x000fe400000000d3 */
[----:B------:R-:W-:Y:S02]  /*1100*/  ISETP.LT.AND P3, PT, R3, UR20, P3 ;  /* 0x0000001403007c0c */ /* 0x000fe40009f61270 */
[----:B------:R-:W-:Y:S02]  /*1110*/  LOP3.LUT R3, R73, 0x58, RZ, 0xfc, !PT ;  /* 0x0000005849037812 */ /* 0x000fe400078efcff */
[----:B------:R-:W-:Y:S01]  /*1120*/  PLOP3.LUT P1, PT, PT, PT, UP1, 0x80, 0x8 ;  /* 0x000000000008781c */ /* 0x000fe20003f2f018 */
[----:B------:R-:W-:Y:S01]  /*1130*/  IMAD R29, R70, 0x4, R55 ;  /* 0x00000004461d7824 */ /* 0x000fe200078e0237 */
[----:B------:R-:W-:Y:S01]  /*1140*/  PRMT R205, RZ, 0x7610, R205 ;  /* 0x00007610ffcd7816 */ /* 0x000fe200000000cd */
[----:B------:R-:W2:Y:S01]  /*1150*/  @P4 LDG.E.U8 R211, desc[UR18][R16.64] ;  /* 0x0000001210d34981 */ /* 0x000ea2000c1e1100 */
[----:B------:R-:W-:-:S02]  /*1160*/  ISETP.LT.AND P1, PT, R3, UR20, P1 ;  /* 0x0000001403007c0c */ /* 0x000fc40008f21270 */
[----:B------:R-:W-:Y:S02]  /*1170*/  LOP3.LUT R3, R73, 0x60, RZ, 0xfc, !PT ;  /* 0x0000006049037812 */ /* 0x000fe400078efcff */
[----:B------:R-:W-:Y:S01]  /*1180*/  PLOP3.LUT P4, PT, PT, PT, UP1, 0x80, 0x8 ;  /* 0x000000000008781c */ /* 0x000fe20003f8f018 */
[C---:B------:R-:W-:Y:S01]  /*1190*/  IMAD R31, R70.reuse, 0x8, R29 ;  /* 0x00000008461f7824 */ /* 0x040fe200078e021d */
[----:B------:R-:W2:Y:S01]  /*11a0*/  @P2 LDG.E.U8 R205, desc[UR18][R18.64] ;  /* 0x0000001212cd2981 */ /* 0x000ea2000c1e1100 */
[----:B------:R-:W-:Y:S02]  /*11b0*/  PLOP3.LUT P2, PT, PT, PT, UP1, 0x80, 0x8 ;  /* 0x000000000008781c */ /* 0x000fe40003f4f018 */
[----:B------:R-:W-:Y:S01]  /*11c0*/  ISETP.LT.AND P4, PT, R3, UR20, P4 ;  /* 0x0000001403007c0c */ /* 0x000fe2000a781270 */
[C---:B------:R-:W-:Y:S01]  /*11d0*/  IMAD R59, R70.reuse, 0x4, R31 ;  /* 0x00000004463b7824 */ /* 0x040fe200078e021f */
[----:B------:R-:W-:Y:S02]  /*11e0*/  LOP3.LUT R3, R73, 0x68, RZ, 0xfc, !PT ;  /* 0x0000006849037812 */ /* 0x000fe400078efcff */
[----:B------:R-:W-:Y:S01]  /*11f0*/  IADD3 R24, P6, PT, R29, R68, RZ ;  /* 0x000000441d187210 */ /* 0x000fe20007fde0ff */
[----:B-1----:R-:W-:Y:S01]  /*1200*/  VIADD R32, R27, 0xffffffe ;  /* 0x0ffffffe1b207836 */ /* 0x002fe20000000000 */
[----:B------:R-:W-:Y:S01]  /*1210*/  ISETP.LT.AND P2, PT, R3, UR20, P2 ;  /* 0x0000001403007c0c */ /* 0x000fe20009741270 */
[C---:B------:R-:W-:Y:S01]  /*1220*/  IMAD R3, R70.reuse, 0x4, R59 ;  /* 0x0000000446037824 */ /* 0x040fe200078e023b */
[----:B------:R-:W-:Y:S01]  /*1230*/  LEA.HI.X.SX32 R25, R29, R80, 0x1, P6 ;  /* 0x000000501d197211 */ /* 0x000fe200030f0eff */
[----:B------:R-:W1:Y:S01]  /*1240*/  F2I.FTZ.U32.TRUNC.NTZ R33, R32 ;  /* 0x0000002000217305 */ /* 0x000e62000021f000 */
[----:B------:R-:W-:Y:S01]  /*1250*/  IADD3 R26, P6, PT, R31, R68, RZ ;  /* 0x000000441f1a7210 */ /* 0x000fe20007fde0ff */
[----:B------:R-:W-:Y:S01]  /*1260*/  IMAD R37, R70, 0x8, R3 ;  /* 0x0000000846257824 */ /* 0x000fe200078e0203 */
[----:B------:R-:W-:-:S02]  /*1270*/  PRMT R203, RZ, 0x7610, R203 ;  /* 0x00007610ffcb7816 */ /* 0x000fc400000000cb */
[----:B------:R-:W-:Y:S02]  /*1280*/  LEA.HI.X.SX32 R27, R31, R80, 0x1, P6 ;  /* 0x000000501f1b7211 */ /* 0x000fe400030f0eff */
[C---:B------:R-:W-:Y:S02]  /*1290*/  IADD3 R28, P6, PT, R3.reuse, R68, RZ ;  /* 0x00000044031c7210 */ /* 0x040fe40007fde0ff */
[----:B------:R-:W-:Y:S01]  /*12a0*/  PRMT R230, RZ, 0x7610, R230 ;  /* 0x00007610ffe67816 */ /* 0x000fe200000000e6 */
[----:B------:R-:W2:Y:S01]  /*12b0*/  @P3 LDG.E.U8 R203, desc[UR18][R20.64] ;  /* 0x0000001214cb3981 */ /* 0x000ea2000c1e1100 */
[----:B------:R-:W-:Y:S02]  /*12c0*/  LEA.HI.X.SX32 R29, R3, R80, 0x1, P6 ;  /* 0x00000050031d7211 */ /* 0x000fe400030f0eff */
[----:B------:R-:W-:Y:S02]  /*12d0*/  IADD3 R30, P6, PT, R37, R68, RZ ;  /* 0x00000044251e7210 */ /* 0x000fe40007fde0ff */
[----:B------:R-:W-:Y:S01]  /*12e0*/  LOP3.LUT R22, R73, 0x48, RZ, 0xfc, !PT ;  /* 0x0000004849167812 */ /* 0x000fe200078efcff */
[----:B------:R-:W2:Y:S01]  /*12f0*/  @P1 LDG.E.U8 R230, desc[UR18][R28.64] ;  /* 0x000000121ce61981 */ /* 0x000ea2000c1e1100 */
[----:B------:R-:W-:-:S02]  /*1300*/  PLOP3.LUT P3, PT, PT, PT, UP1, 0x80, 0x8 ;  /* 0x000000000008781c */ /* 0x000fc40003f6f018 */
[----:B------:R-:W-:Y:S01]  /*1310*/  LEA.HI.X.SX32 R31, R37, R80, 0x1, P6 ;  /* 0x00000050251f7211 */ /* 0x000fe200030f0eff */
[----:B-1----:R-:W-:Y:S01]  /*1320*/  IMAD.MOV R38, RZ, RZ, -R33 ;  /* 0x000000ffff267224 */ /* 0x002fe200078e0a21 */
[C---:B------:R-:W-:Y:S02]  /*1330*/  LOP3.LUT R3, R73.reuse, 0x4, RZ, 0xfc, !PT ;  /* 0x0000000449037812 */ /* 0x040fe400078efcff */
[----:B------:R-:W-:Y:S02]  /*1340*/  LOP3.LUT R32, R73, 0x14, RZ, 0xfc, !PT ;  /* 0x0000001449207812 */ /* 0x000fe400078efcff */
[----:B------:R-:W-:Y:S02]  /*1350*/  PLOP3.LUT P1, PT, PT, PT, UP1, 0x80, 0x8 ;  /* 0x000000000008781c */ /* 0x000fe40003f2f018 */
[----:B------:R-:W-:Y:S02]  /*1360*/  PLOP3.LUT P6, PT, PT, PT, UP1, 0x80, 0x8 ;  /* 0x000000000008781c */ /* 0x000fe40003fcf018 */
[----:B------:R-:W-:-:S02]  /*1370*/  ISETP.LT.AND P3, PT, R22, UR20, P3 ;  /* 0x0000001416007c0c */ /* 0x000fc40009f61270 */
[----:B------:R-:W-:Y:S01]  /*1380*/  ISETP.LT.AND P1, PT, R3, UR20, P1 ;  /* 0x0000001403007c0c */ /* 0x000fe20008f21270 */
[----:B------:R-:W-:Y:S01]  /*1390*/  IMAD R3, R38, R23, RZ ;  /* 0x0000001726037224 */ /* 0x000fe200078e02ff */
[----:B------:R-:W-:Y:S01]  /*13a0*/  ISETP.LT.AND P6, PT, R32, UR20, P6 ;  /* 0x0000001420007c0c */ /* 0x000fe2000b7c1270 */
[----:B------:R-:W-:Y:S02]  /*13b0*/  IMAD.MOV.U32 R32, RZ, RZ, RZ ;  /* 0x000000ffff207224 */ /* 0x000fe400078e00ff */
[----:B------:R-:W-:Y:S01]  /*13c0*/  IMAD R63, R70, 0x4, R37 ;  /* 0x00000004463f7824 */ /* 0x000fe200078e0225 */
[----:B------:R-:W-:Y:S01]  /*13d0*/  PRMT R131, RZ, 0x7610, R131 ;  /* 0x00007610ff837816 */ /* 0x000fe20000000083 */
[----:B------:R-:W-:Y:S01]  /*13e0*/  IMAD.HI.U32 R72, R33, R3, R32 ;  /* 0x0000000321487227 */ /* 0x000fe200078e0020 */
[----:B------:R-:W-:-:S03]  /*13f0*/  PRMT R200, RZ, 0x7610, R200 ;  /* 0x00007610ffc87816 */ /* 0x000fc600000000c8 */
[C---:B------:R-:W-:Y:S01]  /*1400*/  IMAD R33, R70.reuse, 0x4, R63 ;  /* 0x0000000446217824 */ /* 0x040fe200078e023f */
[----:B------:R-:W-:Y:S01]  /*1410*/  PRMT R232, RZ, 0x7610, R232 ;  /* 0x00007610ffe87816 */ /* 0x000fe200000000e8 */
[----:B------:R-:W2:Y:S01]  /*1420*/  @P3 LDG.E.U8 R131, desc[UR18][R24.64] ;  /* 0x0000001218833981 */ /* 0x000ea2000c1e1100 */
[----:B------:R-:W-:Y:S01]  /*1430*/  LOP3.LUT R34, R73, 0x70, RZ, 0xfc, !PT ;  /* 0x0000007049227812 */ /* 0x000fe200078efcff */
[----:B------:R-:W-:Y:S01]  /*1440*/  IMAD R37, R70, 0x8, R33 ;  /* 0x0000000846257824 */ /* 0x000fe200078e0221 */
[----:B------:R-:W-:Y:S01]  /*1450*/  PLOP3.LUT P3, PT, PT, PT, UP1, 0x80, 0x8 ;  /* 0x000000000008781c */ /* 0x000fe20003f6f018 */
[----:B------:R-:W2:Y:S01]  /*1460*/  @P4 LDG.E.U8 R200, desc[UR18][R30.64] ;  /* 0x000000121ec84981 */ /* 0x000ea2000c1e1100 */
[----:B------:R-:W-:Y:S02]  /*1470*/  IADD3 R32, P4, PT, R33, R68, RZ ;  /* 0x0000004421207210 */ /* 0x000fe40007f9e0ff */
[----:B------:R-:W-:Y:S01]  /*1480*/  SHF.R.U32.HI R74, RZ, 0x7, R0 ;  /* 0x00000007ff4a7819 */ /* 0x000fe20000011600 */
[----:B------:R-:W2:Y:S01]  /*1490*/  @P0 LDG.E.U8 R232, desc[UR18][R26.64] ;  /* 0x000000121ae80981 */ /* 0x000ea2000c1e1100 */
[----:B------:R-:W-:Y:S01]  /*14a0*/  LOP3.LUT R35, R73, 0x78, RZ, 0xfc, !PT ;  /* 0x0000007849237812 */ /* 0x000fe200078efcff */
[----:B------:R-:W-:Y:S01]  /*14b0*/  IMAD.SHL.U32 R3, R36, 0x80, RZ ;  /* 0x0000008024037824 */ /* 0x000fe200078e00ff */
[----:B------:R-:W-:-:S02]  /*14c0*/  PLOP3.LUT P0, PT, PT, PT, UP1, 0x80, 0x8 ;  /* 0x000000000008781c */ /* 0x000fc40003f0f018 */
[----:B------:R-:W-:Y:S02]  /*14d0*/  ISETP.LT.AND P3, PT, R34, UR20, P3 ;  /* 0x0000001422007c0c */ /* 0x000fe40009f61270 */
[----:B------:R-:W-:Y:S01]  /*14e0*/  LEA.HI.X.SX32 R33, R33, R80, 0x1, P4 ;  /* 0x0000005021217211 */ /* 0x000fe200020f0eff */
[----:B------:R-:W-:Y:S01]  /*14f0*/  IMAD R67, R70, 0x4, R37 ;  /* 0x0000000446437824 */ /* 0x000fe200078e0225 */
[----:B------:R-:W-:Y:S02]  /*1500*/  IADD3 R34, P4, PT, R37, R68, RZ ;  /* 0x0000004425227210 */ /* 0x000fe40007f9e0ff */
[----:B------:R-:W-:Y:S02]  /*1510*/  SGXT.U32 R74, R74, 0x1 ;  /* 0x000000014a4a781a */ /* 0x000fe40000000000 */
[----:B------:R-:W-:Y:S02]  /*1520*/  ISETP.LT.AND P0, PT, R35, UR20, P0 ;  /* 0x0000001423007c0c */ /* 0x000fe40008701270 */
[----:B------:R-:W-:Y:S01]  /*1530*/  LEA.HI.X.SX32 R35, R37, R80, 0x1, P4 ;  /* 0x0000005025237211 */ /* 0x000fe200020f0eff */
[----:B------:R-:W-:Y:S01]  /*1540*/  IMAD R37, R70, 0x4, R67 ;  /* 0x0000000446257824 */ /* 0x000fe200078e0243 */
[----:B------:R-:W-:-:S02]  /*1550*/  LOP3.LUT R74, R3, R74, RZ, 0xfc, !PT ;  /* 0x0000004a034a7212 */ /* 0x000fc400078efcff */
[----:B------:R-:W-:Y:S02]  /*1560*/  PRMT R204, RZ, 0x7610, R204 ;  /* 0x00007610ffcc7816 */ /* 0x000fe400000000cc */
[----:B------:R-:W-:Y:S02]  /*1570*/  IABS R76, R74 ;  /* 0x0000004a004c7213 */ /* 0x000fe40000000000 */
[----:B------:R-:W-:Y:S02]  /*1580*/  PRMT R202, RZ, 0x7610, R202 ;  /* 0x00007610ffca7816 */ /* 0x000fe400000000ca */
[----:B------:R-:W-:Y:S01]  /*1590*/  IADD3 R36, P4, PT, R37, R68, RZ ;  /* 0x0000004425247210 */ /* 0x000fe20007f9e0ff */
[----:B------:R-:W2:Y:S01]  /*15a0*/  @P3 LDG.E.U8 R204, desc[UR18][R34.64] ;  /* 0x0000001222cc3981 */ /* 0x000ea2000c1e1100 */
[----:B------:R-:W-:Y:S01]  /*15b0*/  LOP3.LUT R38, R73, 0x24, RZ, 0xfc, !PT ;  /* 0x0000002449267812 */ /* 0x000fe200078efcff */
[----:B------:R-:W-:Y:S01]  /*15c0*/  IMAD.HI.U32 R40, R72, R76, RZ ;  /* 0x0000004c48287227 */ /* 0x000fe200078e00ff */
[----:B------:R-:W-:Y:S01]  /*15d0*/  PLOP3.LUT P3, PT, PT, PT, UP1, 0x80, 0x8 ;  /* 0x000000000008781c */ /* 0x000fe20003f6f018 */
[----:B------:R-:W2:Y:S01]  /*15e0*/  @P2 LDG.E.U8 R202, desc[UR18][R32.64] ;  /* 0x0000001220ca2981 */ /* 0x000ea2000c1e1100 */
[----:B------:R-:W-:-:S02]  /*15f0*/  PRMT R206, RZ, 0x7610, R206 ;  /* 0x00007610ffce7816 */ /* 0x000fc400000000ce */
[----:B------:R-:W-:Y:S01]  /*1600*/  LEA.HI.X.SX32 R37, R37, R80, 0x1, P4 ;  /* 0x0000005025257211 */ /* 0x000fe200020f0eff */
[----:B------:R-:W-:Y:S01]  /*1610*/  IMAD.MOV R40, RZ, RZ, -R40 ;  /* 0x000000ffff287224 */ /* 0x000fe200078e0a28 */
[----:B------:R-:W-:Y:S02]  /*1620*/  LOP3.LUT R39, R73, 0x34, RZ, 0xfc, !PT ;  /* 0x0000003449277812 */ /* 0x000fe400078efcff */
[----:B------:R-:W-:Y:S01]  /*1630*/  PLOP3.LUT P2, PT, PT, PT, UP1, 0x80, 0x8 ;  /* 0x000000000008781c */ /* 0x000fe20003f4f018 */
[----:B------:R-:W2:Y:S01]  /*1640*/  @P0 LDG.E.U8 R206, desc[UR18][R36.64] ;  /* 0x0000001224ce0981 */ /* 0x000ea2000c1e1100 */
[----:B------:R-:W-:Y:S02]  /*1650*/  ISETP.LT.AND P3, PT, R38, UR20, P3 ;  /* 0x0000001426007c0c */ /* 0x000fe40009f61270 */
[----:B------:R-:W-:Y:S02]  /*1660*/  IADD3 R38, P4, PT, R43, R68, RZ ;  /* 0x000000442b267210 */ /* 0x000fe40007f9e0ff */
[----:B------:R-:W-:-:S02]  /*1670*/  LEA.HI R41, R0, 0xc, RZ, 0x1a ;  /* 0x0000000c00297811 */ /* 0x000fc400078fd0ff */
[----:B------:R-:W-:Y:S01]  /*1680*/  PLOP3.LUT P0, PT, PT, PT, UP1, 0x80, 0x8 ;  /* 0x000000000008781c */ /* 0x000fe20003f0f018 */
[----:B------:R-:W-:Y:S01]  /*1690*/  IMAD R76, R23, R40, R76 ;  /* 0x00000028174c7224 */ /* 0x000fe200078e024c */
[----:B------:R-:W-:Y:S01]  /*16a0*/  ISETP.LT.AND P2, PT, R39, UR20, P2 ;  /* 0x0000001427007c0c */ /* 0x000fe20009741270 */
[----:B------:R-:W-:Y:S01]  /*16b0*/  IMAD R45, R41, R70, RZ ;  /* 0x00000046292d7224 */ /* 0x000fe200078e02ff */
[----:B------:R-:W-:Y:S02]  /*16c0*/  LEA.HI.X.SX32 R39, R43, R80, 0x1, P4 ;  /* 0x000000502b277211 */ /* 0x000fe400020f0eff */
[----:B------:R-:W-:Y:S02]  /*16d0*/  PRMT R208, RZ, 0x7610, R208 ;  /* 0x00007610ffd07816 */ /* 0x000fe400000000d0 */
[----:B------:R-:W-:Y:S02]  /*16e0*/  IADD3 R40, P4, PT, R47, R68, RZ ;  /* 0x000000442f287210 */ /* 0x000fe40007f9e0ff */
[----:B------:R-:W-:-:S02]  /*16f0*/  ISETP.LT.AND P0, PT, R41, UR20, P0 ;  /* 0x0000001429007c0c */ /* 0x000fc40008701270 */
[----:B------:R-:W-:Y:S01]  /*1700*/  LEA.HI.X.SX32 R41, R47, R80, 0x1, P4 ;  /* 0x000000502f297211 */ /* 0x000fe200020f0eff */
[----:B------:R-:W2:Y:S01]  /*1710*/  @P1 LDG.E.U8 R208, desc[UR18][R38.64] ;  /* 0x0000001226d01981 */ /* 0x000ea2000c1e1100 */
[-C--:B------:R-:W-:Y:S02]  /*1720*/  IADD3 R44, P4, PT, R45, R68.reuse, RZ ;  /* 0x000000442d2c7210 */ /* 0x080fe40007f9e0ff */
[----:B------:R-:W-:Y:S02]  /*1730*/  IADD3 R42, P1, PT, R49, R68, RZ ;  /* 0x00000044312a7210 */ /* 0x000fe40007f3e0ff */
[----:B------:R-:W-:Y:S02]  /*1740*/  PRMT R214, RZ, 0x7610, R214 ;  /* 0x00007610ffd67816 */ /* 0x000fe400000000d6 */
[----:B------:R-:W-:Y:S02]  /*1750*/  PRMT R212, RZ, 0x7610, R212 ;  /* 0x00007610ffd47816 */ /* 0x000fe400000000d4 */
[----:B------:R-:W-:-:S02]  /*1760*/  LEA.HI.X.SX32 R45, R45, R80, 0x1, P4 ;  /* 0x000000502d2d7211 */ /* 0x000fc400020f0eff */
[----:B------:R-:W-:Y:S02]  /*1770*/  LEA.HI.X.SX32 R43, R49, R80, 0x1, P1 ;  /* 0x00000050312b7211 */ /* 0x000fe400008f0eff */
[----:B------:R-:W-:Y:S01]  /*1780*/  LEA.HI R47, R0, 0x1c, RZ, 0x1a ;  /* 0x0000001c002f7811 */ /* 0x000fe200078fd0ff */
[----:B------:R-:W2:Y:S01]  /*1790*/  @P0 LDG.E.U8 R214, desc[UR18][R44.64] ;  /* 0x000000122cd60981 */ /* 0x000ea2000c1e1100 */
[C---:B------:R-:W-:Y:S02]  /*17a0*/  LOP3.LUT R46, R74.reuse, 0x2, RZ, 0xfc, !PT ;  /* 0x000000024a2e7812 */ /* 0x040fe400078efcff */
[C---:B------:R-:W-:Y:S01]  /*17b0*/  LOP3.LUT R48, R74.reuse, 0x4, RZ, 0xfc, !PT ;  /* 0x000000044a307812 */ /* 0x040fe200078efcff */
[----:B------:R-:W2:Y:S01]  /*17c0*/  @P3 LDG.E.U8 R212, desc[UR18][R42.64] ;  /* 0x000000122ad43981 */ /* 0x000ea2000c1e1100 */
[----:B------:R-:W-:Y:S02]  /*17d0*/  LOP3.LUT R85, R74, 0x6, RZ, 0xfc, !PT ;  /* 0x000000064a557812 */ /* 0x000fe400078efcff */
[----:B------:R-:W-:Y:S01]  /*17e0*/  PRMT R210, RZ, 0x7610, R210 ;  /* 0x00007610ffd27816 */ /* 0x000fe200000000d2 */
[----:B------:R-:W-:Y:S01]  /*17f0*/  IMAD R51, R47, R70, RZ ;  /* 0x000000462f337224 */ /* 0x000fe200078e02ff */
[----:B------:R-:W-:-:S02]  /*1800*/  PLOP3.LUT P0, PT, PT, PT, UP1, 0x80, 0x8 ;  /* 0x000000000008781c */ /* 0x000fc40003f0f018 */
[----:B------:R-:W-:Y:S02]  /*1810*/  IABS R78, R46 ;  /* 0x0000002e004e7213 */ /* 0x000fe40000000000 */
[----:B------:R-:W-:Y:S01]  /*1820*/  LEA.HI R49, R0, 0x2c, RZ, 0x1a ;  /* 0x0000002c00317811 */ /* 0x000fe200078fd0ff */
[----:B------:R-:W2:Y:S01]  /*1830*/  @P6 LDG.E.U8 R210, desc[UR18][R40.64] ;  /* 0x0000001228d26981 */ /* 0x000ea2000c1e1100 */
[----:B------:R-:W-:Y:S02]  /*1840*/  PLOP3.LUT P3, PT, PT, PT, UP1, 0x80, 0x8 ;  /* 0x000000000008781c */ /* 0x000fe40003f6f018 */
[----:B------:R-:W-:Y:S02]  /*1850*/  IABS R135, R48 ;  /* 0x0000003000877213 */ /* 0x000fe40000000000 */
[----:B------:R-:W-:Y:S02]  /*1860*/  IABS R120, R85 ;  /* 0x0000005500787213 */ /* 0x000fe40000000000 */
[----:B------:R-:W-:Y:S01]  /*1870*/  ISETP.LT.AND P0, PT, R47, UR20, P0 ;  /* 0x000000142f007c0c */ /* 0x000fe20008701270 */
[----:B------:R-:W-:Y:S01]  /*1880*/  IMAD.HI.U32 R47, R72, R78, RZ ;  /* 0x0000004e482f7227 */ /* 0x000fe200078e00ff */
[----:B------:R-:W-:-:S02]  /*1890*/  ISETP.GE.AND P1, PT, R46, RZ, PT ;  /* 0x000000ff2e00720c */ /* 0x000fc40003f26270 */
[----:B------:R-:W-:Y:S01]  /*18a0*/  ISETP.GE.AND P4, PT, R48, RZ, PT ;  /* 0x000000ff3000720c */ /* 0x000fe20003f86270 */
[C---:B------:R-:W-:Y:S01]  /*18b0*/  IMAD.HI.U32 R48, R72.reuse, R135, RZ ;  /* 0x0000008748307227 */ /* 0x040fe200078e00ff */
[----:B------:R-:W-:Y:S02]  /*18c0*/  ISETP.LT.AND P3, PT, R49, UR20, P3 ;  /* 0x0000001431007c0c */ /* 0x000fe40009f61270 */
[----:B------:R-:W-:Y:S01]  /*18d0*/  IADD3 R46, P6, PT, R51, R68, RZ ;  /* 0x00000044332e7210 */ /* 0x000fe20007fde0ff */
[----:B------:R-:W-:Y:S02]  /*18e0*/  IMAD R49, R49, R70, RZ ;  /* 0x0000004631317224 */ /* 0x000fe400078e02ff */
[----:B------:R-:W-:-:S04]  /*18f0*/  IMAD.HI.U32 R50, R72, R120, RZ ;  /* 0x0000007848327227 */ /* 0x000fc800078e00ff */
[----:B------:R-:W-:Y:S01]  /*1900*/  IMAD.MOV R52, RZ, RZ, -R47 ;  /* 0x000000ffff347224 */ /* 0x000fe200078e0a2f */
[----:B------:R-:W-:Y:S01]  /*1910*/  LEA.HI.X.SX32 R47, R51, R80, 0x1, P6 ;  /* 0x00000050332f7211 */ /* 0x000fe200030f0eff */
[----:B------:R-:W-:Y:S01]  /*1920*/  IMAD.MOV R54, RZ, RZ, -R48 ;  /* 0x000000ffff367224 */ /* 0x000fe200078e0a30 */
[C---:B------:R-:W-:Y:S01]  /*1930*/  IADD3 R48, P6, PT, R49.reuse, R68, RZ ;  /* 0x0000004431307210 */ /* 0x040fe20007fde0ff */
[----:B------:R-:W-:Y:S01]  /*1940*/  IMAD.MOV R50, RZ, RZ, -R50 ;  /* 0x000000ffff327224 */ /* 0x000fe200078e0a32 */
[----:B------:R-:W-:Y:S02]  /*1950*/  LEA.HI R81, R0, 0x3c, RZ, 0x1a ;  /* 0x0000003c00517811 */ /* 0x000fe400078fd0ff */
[----:B------:R-:W-:Y:S01]  /*1960*/  LEA.HI.X.SX32 R49, R49, R80, 0x1, P6 ;  /* 0x0000005031317211 */ /* 0x000fe200030f0eff */
[----:B------:R-:W-:Y:S01]  /*1970*/  IMAD R120, R23, R50, R120 ;  /* 0x0000003217787224 */ /* 0x000fe200078e0278 */
[----:B------:R-:W-:Y:S02]  /*1980*/  IADD3 R50, P6, PT, R53, R68, RZ ;  /* 0x0000004435327210 */ /* 0x000fe40007fde0ff */
[----:B------:R-:W-:-:S02]  /*1990*/  PRMT R216, RZ, 0x7610, R216 ;  /* 0x00007610ffd87816 */ /* 0x000fc400000000d8 */
[----:B------:R-:W-:Y:S01]  /*19a0*/  LEA.HI.X.SX32 R51, R53, R80, 0x1, P6 ;  /* 0x0000005035337211 */ /* 0x000fe200030f0eff */
[----:B------:R-:W-:Y:S02]  /*19b0*/  IMAD R53, R81, R70, RZ ;  /* 0x0000004651357224 */ /* 0x000fe400078e02ff */
[----:B------:R-:W-:Y:S01]  /*19c0*/  IMAD R78, R23, R52, R78 ;  /* 0x00000034174e7224 */ /* 0x000fe200078e024e */
[----:B------:R-:W2:Y:S02]  /*19d0*/  @P0 LDG.E.U8 R216, desc[UR18][R46.64] ;  /* 0x000000122ed80981 */ /* 0x000ea4000c1e1100 */
[C---:B------:R-:W-:Y:S02]  /*19e0*/  IADD3 R52, P0, PT, R53.reuse, R68, RZ ;  /* 0x0000004435347210 */ /* 0x040fe40007f1e0ff */
[----:B------:R-:W-:Y:S02]  /*19f0*/  PRMT R220, RZ, 0x7610, R220 ;  /* 0x00007610ffdc7816 */ /* 0x000fe400000000dc */
[----:B------:R-:W-:-:S02]  /*1a00*/  LEA.HI.X.SX32 R53, R53, R80, 0x1, P0 ;  /* 0x0000005035357211 */ /* 0x000fc400000f0eff */
[----:B------:R-:W-:Y:S02]  /*1a10*/  IADD3 R58, P0, PT, R59, R68, RZ ;  /* 0x000000443b3a7210 */ /* 0x000fe40007f1e0ff */
[----:B------:R-:W-:Y:S01]  /*1a20*/  PRMT R218, RZ, 0x7610, R218 ;  /* 0x00007610ffda7816 */ /* 0x000fe200000000da */
[----:B------:R-:W-:Y:S01]  /*1a30*/  IMAD R135, R23, R54, R135 ;  /* 0x0000003617877224 */ /* 0x000fe200078e0287 */
[C---:B------:R-:W-:Y:S01]  /*1a40*/  LEA.HI R83, R0.reuse, 0x4c, RZ, 0x1a ;  /* 0x0000004c00537811 */ /* 0x040fe200078fd0ff */
[----:B------:R-:W2:Y:S01]  /*1a50*/  @P2 LDG.E.U8 R220, desc[UR18][R50.64] ;  /* 0x0000001232dc2981 */ /* 0x000ea2000c1e1100 */
[----:B------:R-:W-:Y:S02]  /*1a60*/  IADD3 R54, P2, PT, R55, R68, RZ ;  /* 0x0000004437367210 */ /* 0x000fe40007f5e0ff */
[----:B------:R-:W-:Y:S01]  /*1a70*/  LEA.HI.X.SX32 R59, R59, R80, 0x1, P0 ;  /* 0x000000503b3b7211 */ /* 0x000fe200000f0eff */
[----:B------:R-:W2:Y:S01]  /*1a80*/  @P3 LDG.E.U8 R218, desc[UR18][R48.64] ;  /* 0x0000001230da3981 */ /* 0x000ea2000c1e1100 */
[----:B------:R-:W-:Y:S01]  /*1a90*/  IADD3 R62, P0, PT, R63, R68, RZ ;  /* 0x000000443f3e7210 */ /* 0x000fe20007f1e0ff */
[----:B------:R-:W-:Y:S01]  /*1aa0*/  IMAD R57, R83, R70, RZ ;  /* 0x0000004653397224 */ /* 0x000fe200078e02ff */
[----:B------:R-:W-:-:S02]  /*1ab0*/  LEA.HI R79, R0, 0x5c, RZ, 0x1a ;  /* 0x0000005c004f7811 */ /* 0x000fc400078fd0ff */
[----:B------:R-:W-:Y:S02]  /*1ac0*/  ISETP.GT.U32.AND P3, PT, R23, R76, PT ;  /* 0x0000004c1700720c */ /* 0x000fe40003f64070 */
[----:B------:R-:W-:Y:S02]  /*1ad0*/  LEA.HI.X.SX32 R55, R55, R80, 0x1, P2 ;  /* 0x0000005037377211 */ /* 0x000fe400010f0eff */
[----:B------:R-:W-:Y:S02]  /*1ae0*/  ISETP.GT.U32.AND P2, PT, R23, R78, PT ;  /* 0x0000004e1700720c */ /* 0x000fe40003f44070 */
[----:B------:R-:W-:Y:S02]  /*1af0*/  LEA.HI.X.SX32 R63, R63, R80, 0x1, P0 ;  /* 0x000000503f3f7211 */ /* 0x000fe400000f0eff */
[----:B------:R-:W-:Y:S01]  /*1b00*/  ISETP.GT.U32.AND P0, PT, R23, R135, PT ;  /* 0x000000871700720c */ /* 0x000fe20003f04070 */
[----:B------:R-:W-:Y:S01]  /*1b10*/  IMAD R61, R79, R70, RZ ;  /* 0x000000464f3d7224 */ /* 0x000fe200078e02ff */
[----:B------:R-:W-:-:S02]  /*1b20*/  LEA.HI R75, R0, 0x6c, RZ, 0x1a ;  /* 0x0000006c004b7811 */ /* 0x000fc400078fd0ff */
[----:B------:R-:W-:Y:S02]  /*1b30*/  IADD3 R56, P6, PT, R57, R68, RZ ;  /* 0x0000004439387210 */ /* 0x000fe40007fde0ff */
[----:B------:R-:W-:Y:S01]  /*1b40*/  LEA.HI R77, R0, 0x7c, RZ, 0x1a ;  /* 0x0000007c004d7811 */ /* 0x000fe200078fd0ff */
[----:B------:R-:W-:Y:S01]  /*1b50*/  IMAD R65, R75, R70, RZ ;  /* 0x000000464b417224 */ /* 0x000fe200078e02ff */
[----:B------:R-:W-:Y:S02]  /*1b60*/  LEA.HI.X.SX32 R57, R57, R80, 0x1, P6 ;  /* 0x0000005039397211 */ /* 0x000fe400030f0eff */
[----:B------:R-:W-:Y:S01]  /*1b70*/  IADD3 R60, P6, PT, R61, R68, RZ ;  /* 0x000000443d3c7210 */ /* 0x000fe20007fde0ff */
[----:B------:R-:W-:Y:S01]  /*1b80*/  IMAD R69, R77, R70, RZ ;  /* 0x000000464d457224 */ /* 0x000fe200078e02ff */
[----:B------:R-:W-:Y:S01]  /*1b90*/  LOP3.LUT R86, R74, 0x8, RZ, 0xfc, !PT ;  /* 0x000000084a567812 */ /* 0x000fe200078efcff */
[--C-:B------:R-:W-:Y:S01]  /*1ba0*/  @!P3 IMAD.IADD R76, R76, 0x1, -R23.reuse ;  /* 0x000000014c4cb824 */ /* 0x100fe200078e0a17 */
[----:B------:R-:W-:Y:S01]  /*1bb0*/  LEA.HI.X.SX32 R61, R61, R80, 0x1, P6 ;  /* 0x000000503d3d7211 */ /* 0x000fe200030f0eff */
[--C-:B------:R-:W-:Y:S01]  /*1bc0*/  @!P2 IMAD.IADD R78, R78, 0x1, -R23.reuse ;  /* 0x000000014e4ea824 */ /* 0x100fe200078e0a17 */
[-C--:B------:R-:W-:Y:S01]  /*1bd0*/  IADD3 R64, P6, PT, R65, R68.reuse, RZ ;  /* 0x0000004441407210 */ /* 0x080fe20007fde0ff */
[----:B------:R-:W-:Y:S01]  /*1be0*/  @!P0 IMAD.IADD R135, R135, 0x1, -R23 ;  /* 0x0000000187878824 */ /* 0x000fe200078e0a17 */
[----:B------:R-:W-:-:S02]  /*1bf0*/  IADD3 R66, P3, PT, R67, R68, RZ ;  /* 0x0000004443427210 */ /* 0x000fc40007f7e0ff */
[----:B------:R-:W-:Y:S02]  /*1c00*/  LOP3.LUT R88, R74, 0xa, RZ, 0xfc, !PT ;  /* 0x0000000a4a587812 */ /* 0x000fe400078efcff */
[C---:B------:R-:W-:Y:S02]  /*1c10*/  IADD3 R68, P2, PT, R69.reuse, R68, RZ ;  /* 0x0000004445447210 */ /* 0x040fe40007f5e0ff */
[----:B------:R-:W-:Y:S02]  /*1c20*/  IABS R82, R86 ;  /* 0x0000005600527213 */ /* 0x000fe40000000000 */
[----:B------:R-:W-:Y:S02]  /*1c30*/  IABS R121, R88 ;  /* 0x0000005800797213 */ /* 0x000fe40000000000 */
[----:B------:R-:W-:Y:S01]  /*1c40*/  LEA.HI.X.SX32 R69, R69, R80, 0x1, P2 ;  /* 0x0000005045457211 */ /* 0x000fe200010f0eff */
[----:B------:R-:W-:Y:S01]  /*1c50*/  IMAD.HI.U32 R70, R72, R82, RZ ;  /* 0x0000005248467227 */ /* 0x000fe200078e00ff */
[----:B------:R-:W-:-:S02]  /*1c60*/  ISETP.GT.U32.AND P2, PT, R23, R135, PT ;  /* 0x000000871700720c */ /* 0x000fc40003f44070 */
[----:B------:R-:W-:Y:S02]  /*1c70*/  ISETP.GT.U32.AND P0, PT, R23, R120, PT ;  /* 0x000000781700720c */ /* 0x000fe40003f04070 */
[-C--:B------:R-:W-:Y:S02]  /*1c80*/  LEA.HI.X.SX32 R65, R65, R80.reuse, 0x1, P6 ;  /* 0x0000005041417211 */ /* 0x080fe400030f0eff */
[----:B------:R-:W-:Y:S01]  /*1c90*/  LEA.HI.X.SX32 R67, R67, R80, 0x1, P3 ;  /* 0x0000005043437211 */ /* 0x000fe200018f0eff */
[----:B------:R-:W-:-:S04]  /*1ca0*/  IMAD.HI.U32 R80, R72, R121, RZ ;  /* 0x0000007948507227 */ /* 0x000fc800078e00ff */
[----:B------:R-:W-:Y:S02]  /*1cb0*/  IMAD.MOV R70, RZ, RZ, -R70 ;  /* 0x000000ffff467224 */ /* 0x000fe400078e0a46 */
[----:B------:R-:W-:Y:S01]  /*1cc0*/  IMAD.MOV R84, RZ, RZ, -R80 ;  /* 0x000000ffff547224 */ /* 0x000fe200078e0a50 */
[----:B------:R-:W-:Y:S01]  /*1cd0*/  LOP3.LUT R89, R74, 0xc, RZ, 0xfc, !PT ;  /* 0x0000000c4a597812 */ /* 0x000fe200078efcff */
[----:B------:R-:W-:Y:S02]  /*1ce0*/  IMAD R80, R23, R70, R82 ;  /* 0x0000004617507224 */ /* 0x000fe400078e0252 */
[--C-:B------:R-:W-:Y:S01]  /*1cf0*/  @!P2 IMAD.IADD R135, R135, 0x1, -R23.reuse ;  /* 0x000000018787a824 */ /* 0x100fe200078e0a17 */
[----:B------:R-:W-:Y:S01]  /*1d00*/  IABS R122, R89 ;  /* 0x00000059007a7213 */ /* 0x000fe20000000000 */
[----:B------:R-:W-:Y:S01]  /*1d10*/  @!P0 IMAD.IADD R120, R120, 0x1, -R23 ;  /* 0x0000000178788824 */ /* 0x000fe200078e0a17 */
[C---:B------:R-:W-:Y:S02]  /*1d20*/  ISETP.GT.U32.AND P2, PT, R23.reuse, R80, PT ;  /* 0x000000501700720c */ /* 0x040fe40003f44070 */
[C---:B------:R-:W-:Y:S01]  /*1d30*/  ISETP.GT.U32.AND P6, PT, R23.reuse, R76, PT ;  /* 0x0000004c1700720c */ /* 0x040fe20003fc4070 */
[----:B------:R-:W-:Y:S01]  /*1d40*/  IMAD.HI.U32 R82, R72, R122, RZ ;  /* 0x0000007a48527227 */ /* 0x000fe200078e00ff */
[----:B------:R-:W-:-:S02]  /*1d50*/  ISETP.GT.U32.AND P3, PT, R23, R78, PT ;  /* 0x0000004e1700720c */ /* 0x000fc40003f64070 */
[----:B------:R-:W-:Y:S01]  /*1d60*/  ISETP.GT.U32.AND P0, PT, R23, R120, PT ;  /* 0x000000781700720c */ /* 0x000fe20003f04070 */
[----:B------:R-:W-:-:S04]  /*1d70*/  IMAD.MOV R82, RZ, RZ, -R82 ;  /* 0x000000ffff527224 */ /* 0x000fc800078e0a52 */
[C---:B------:R-:W-:Y:S02]  /*1d80*/  IMAD R122, R23.reuse, R82, R122 ;  /* 0x00000052177a7224 */ /* 0x040fe400078e027a */
[--C-:B------:R-:W-:Y:S01]  /*1d90*/  @!P2 IMAD.IADD R80, R80, 0x1, -R23.reuse ;  /* 0x000000015050a824 */ /* 0x100fe200078e0a17 */
[----:B------:R-:W-:Y:S01]  /*1da0*/  LOP3.LUT R82, R74, 0xe, RZ, 0xfc, !PT ;  /* 0x0000000e4a527812 */ /* 0x000fe200078efcff */
[--C-:B------:R-:W-:Y:S02]  /*1db0*/  @!P6 IMAD.IADD R76, R76, 0x1, -R23.reuse ;  /* 0x000000014c4ce824 */ /* 0x100fe400078e0a17 */
[--C-:B------:R-:W-:Y:S01]  /*1dc0*/  @!P3 IMAD.IADD R78, R78, 0x1, -R23.reuse ;  /* 0x000000014e4eb824 */ /* 0x100fe200078e0a17 */
[C---:B------:R-:W-:Y:S01]  /*1dd0*/  ISETP.GT.U32.AND P2, PT, R23.reuse, R80, PT ;  /* 0x000000501700720c */ /* 0x040fe20003f44070 */
[----:B------:R-:W-:Y:S01]  /*1de0*/  @!P0 IMAD.IADD R120, R120, 0x1, -R23 ;  /* 0x0000000178788824 */ /* 0x000fe200078e0a17 */
[----:B------:R-:W-:Y:S01]  /*1df0*/  ISETP.GT.U32.AND P0, PT, R23, R122, PT ;  /* 0x0000007a1700720c */ /* 0x000fe20003f04070 */
[----:B------:R-:W-:Y:S01]  /*1e00*/  IMAD.MOV.U32 R70, RZ, RZ, R76 ;  /* 0x000000ffff467224 */ /* 0x000fe200078e004c */
[----:B------:R-:W-:Y:S01]  /*1e10*/  ISETP.GE.AND P6, PT, R74, RZ, PT ;  /* 0x000000ff4a00720c */ /* 0x000fe20003fc6270 */
[----:B------:R-:W-:Y:S01]  /*1e20*/  IMAD.MOV.U32 R76, RZ, RZ, R78 ;  /* 0x000000ffff4c7224 */ /* 0x000fe200078e004e */
[----:B------:R-:W-:-:S02]  /*1e30*/  IABS R123, R82 ;  /* 0x00000052007b7213 */ /* 0x000fc40000000000 */
[----:B------:R-:W-:Y:S01]  /*1e40*/  ISETP.GE.AND P3, PT, R85, RZ, PT ;  /* 0x000000ff5500720c */ /* 0x000fe20003f66270 */
[----:B------:R-:W-:Y:S01]  /*1e50*/  @!P1 IMAD.MOV R76, RZ, RZ, -R76 ;  /* 0x000000ffff4c9224 */ /* 0x000fe200078e0a4c */
[----:B------:R-:W-:Y:S01]  /*1e60*/  ISETP.GE.AND P1, PT, R86, RZ, PT ;  /* 0x000000ff5600720c */ /* 0x000fe20003f26270 */
[----:B------:R-:W-:Y:S01]  /*1e70*/  IMAD.HI.U32 R78, R72, R123, RZ ;  /* 0x0000007b484e7227 */ /* 0x000fe200078e00ff */
[----:B------:R-:W-:-:S03]  /*1e80*/  LOP3.LUT R85, R74, 0x10, RZ, 0xfc, !PT ;  /* 0x000000104a557812 */ /* 0x000fc600078efcff */
[C---:B------:R-:W-:Y:S01]  /*1e90*/  IMAD R121, R23.reuse, R84, R121 ;  /* 0x0000005417797224 */ /* 0x040fe200078e0279 */
[----:B------:R-:W-:Y:S01]  /*1ea0*/  IABS R84, R85 ;  /* 0x0000005500547213 */ /* 0x000fe20000000000 */
[----:B------:R-:W-:Y:S01]  /*1eb0*/  IMAD.MOV R78, RZ, RZ, -R78 ;  /* 0x000000ffff4e7224 */ /* 0x000fe200078e0a4e */
[----:B------:R-:W-:Y:S01]  /*1ec0*/  LOP3.LUT R86, R74, 0x12, RZ, 0xfc, !PT ;  /* 0x000000124a567812 */ /* 0x000fe200078efcff */
[--C-:B------:R-:W-:Y:S02]  /*1ed0*/  @!P2 IMAD.IADD R80, R80, 0x1, -R23.reuse ;  /* 0x000000015050a824 */ /* 0x100fe400078e0a17 */
[----:B------:R-:W-:Y:S01]  /*1ee0*/  @!P0 IMAD.IADD R122, R122, 0x1, -R23 ;  /* 0x000000017a7a8824 */ /* 0x000fe200078e0a17 */
[----:B------:R-:W-:Y:S01]  /*1ef0*/  ISETP.GE.AND P2, PT, R82, RZ, PT ;  /* 0x000000ff5200720c */ /* 0x000fe20003f46270 */
[----:B------:R-:W-:Y:S01]  /*1f00*/  @!P6 IMAD.MOV R70, RZ, RZ, -R70 ;  /* 0x000000ffff46e224 */ /* 0x000fe200078e0a46 */
[C---:B------:R-:W-:Y:S01]  /*1f10*/  ISETP.GT.U32.AND P6, PT, R23.reuse, R121, PT ;  /* 0x000000791700720c */ /* 0x040fe20003fc4070 */
[C---:B------:R-:W-:Y:S01]  /*1f20*/  IMAD R123, R23.reuse, R78, R123 ;  /* 0x0000004e177b7224 */ /* 0x040fe200078e027b */
[----:B------:R-:W-:Y:S01]  /*1f30*/  IABS R124, R86 ;  /* 0x00000056007c7213 */ /* 0x000fe20000000000 */
[----:B------:R-:W-:Y:S01]  /*1f40*/  IMAD.MOV.U32 R78, RZ, RZ, R80 ;  /* 0x000000ffff4e7224 */ /* 0x000fe200078e0050 */
[----:B------:R-:W-:Y:S01]  /*1f50*/  ISETP.GT.U32.AND P0, PT, R23, R122, PT ;  /* 0x0000007a1700720c */ /* 0x000fe20003f04070 */
[----:B------:R-:W-:-:S04]  /*1f60*/  IMAD.HI.U32 R82, R72, R84, RZ ;  /* 0x0000005448527227 */ /* 0x000fc800078e00ff */
[----:B------:R-:W-:Y:S01]  /*1f70*/  @!P3 IMAD.MOV R120, RZ, RZ, -R120 ;  /* 0x000000ffff78b224 */ /* 0x000fe200078e0a78 */
[----:B------:R-:W-:Y:S01]  /*1f80*/  ISETP.GE.AND P3, PT, R89, RZ, PT ;  /* 0x000000ff5900720c */ /* 0x000fe20003f66270 */
[----:B------:R-:W-:Y:S01]  /*1f90*/  @!P1 IMAD.MOV R78, RZ, RZ, -R78 ;  /* 0x000000ffff4e9224 */ /* 0x000fe200078e0a4e */
[----:B------:R-:W-:Y:S01]  /*1fa0*/  ISETP.GT.U32.AND P1, PT, R23, R123, PT ;  /* 0x0000007b1700720c */ /* 0x000fe20003f24070 */
[----:B------:R-:W-:Y:S02]  /*1fb0*/  IMAD.MOV R80, RZ, RZ, -R82 ;  /* 0x000000ffff507224 */ /* 0x000fe400078e0a52 */
[----:B------:R-:W-:-:S04]  /*1fc0*/  IMAD.HI.U32 R82, R72, R124, RZ ;  /* 0x0000007c48527227 */ /* 0x000fc800078e00ff */
[----:B------:R-:W-:Y:S02]  /*1fd0*/  IMAD.MOV R82, RZ, RZ, -R82 ;  /* 0x000000ffff527224 */ /* 0x000fe400078e0a52 */
[--C-:B------:R-:W-:Y:S02]  /*1fe0*/  @!P6 IMAD.IADD R121, R121, 0x1, -R23.reuse ;  /* 0x000000017979e824 */ /* 0x100fe400078e0a17 */
[----:B------:R-:W-:Y:S02]  /*1ff0*/  @!P0 IMAD.IADD R122, R122, 0x1, -R23 ;  /* 0x000000017a7a8824 */ /* 0x000fe400078e0a17 */
[C---:B------:R-:W-:Y:S01]  /*2000*/  IMAD R124, R23.reuse, R82, R124 ;  /* 0x00000052177c7224 */ /* 0x040fe200078e027c */
[----:B------:R-:W-:Y:S01]  /*2010*/  ISETP.GT.U32.AND P6, PT, R23, R121, PT ;  /* 0x000000791700720c */ /* 0x000fe20003fc4070 */
[----:B------:R-:W-:Y:S01]  /*2020*/  @!P4 IMAD.MOV R135, RZ, RZ, -R135 ;  /* 0x000000ffff87c224 */ /* 0x000fe200078e0a87 */
[----:B------:R-:W-:Y:S01]  /*2030*/  ISETP.GE.AND P4, PT, R88, RZ, PT ;  /* 0x000000ff5800720c */ /* 0x000fe20003f86270 */
[----:B------:R-:W-:Y:S01]  /*2040*/  @!P1 IMAD.IADD R123, R123, 0x1, -R23 ;  /* 0x000000017b7b9824 */ /* 0x000fe200078e0a17 */
[----:B------:R-:W-:Y:S01]  /*2050*/  LOP3.LUT R88, R74, 0x16, RZ, 0xfc, !PT ;  /* 0x000000164a587812 */ /* 0x000fe200078efcff */
[----:B------:R-:W-:Y:S01]  /*2060*/  @!P3 IMAD.MOV R122, RZ, RZ, -R122 ;  /* 0x000000ffff7ab224 */ /* 0x000fe200078e0a7a */
[C---:B------:R-:W-:Y:S01]  /*2070*/  ISETP.GT.U32.AND P3, PT, R23.reuse, R124, PT ;  /* 0x0000007c1700720c */ /* 0x040fe20003f64070 */
[----:B------:R-:W-:Y:S01]  /*2080*/  IMAD R80, R23, R80, R84 ;  /* 0x0000005017507224 */ /* 0x000fe200078e0254 */
[----:B------:R-:W-:-:S02]  /*2090*/  IABS R126, R88 ;  /* 0x00000058007e7213 */ /* 0x000fc40000000000 */
[C---:B------:R-:W-:Y:S02]  /*20a0*/  ISETP.GT.U32.AND P1, PT, R23.reuse, R123, PT ;  /* 0x0000007b1700720c */ /* 0x040fe40003f24070 */
[----:B------:R-:W-:Y:S01]  /*20b0*/  ISETP.GT.U32.AND P0, PT, R23, R80, PT ;  /* 0x000000501700720c */ /* 0x000fe20003f04070 */
[----:B------:R-:W-:Y:S01]  /*20c0*/  IMAD.HI.U32 R84, R72, R126, RZ ;  /* 0x0000007e48547227 */ /* 0x000fe200078e00ff */
[----:B------:R-:W-:-:S03]  /*20d0*/  LOP3.LUT R90, R74, 0x1a, RZ, 0xfc, !PT ;  /* 0x0000001a4a5a7812 */ /* 0x000fc600078efcff */
[--C-:B------:R-:W-:Y:S02]  /*20e0*/  @!P6 IMAD.IADD R121, R121, 0x1, -R23.reuse ;  /* 0x000000017979e824 */ /* 0x100fe400078e0a17 */
[----:B------:R-:W-:Y:S02]  /*20f0*/  IMAD.MOV R84, RZ, RZ, -R84 ;  /* 0x000000ffff547224 */ /* 0x000fe400078e0a54 */
[----:B------:R-:W-:Y:S02]  /*2100*/  @!P3 IMAD.IADD R124, R124, 0x1, -R23 ;  /* 0x000000017c7cb824 */ /* 0x000fe400078e0a17 */
[----:B------:R-:W-:Y:S01]  /*2110*/  @!P4 IMAD.MOV R121, RZ, RZ, -R121 ;  /* 0x000000ffff79c224 */ /* 0x000fe200078e0a79 */
[----:B------:R-:W-:Y:S01]  /*2120*/  ISETP.GE.AND P4, PT, R86, RZ, PT ;  /* 0x000000ff5600720c */ /* 0x000fe20003f86270 */
[----:B------:R-:W-:Y:S01]  /*2130*/  @!P1 IMAD.IADD R123, R123, 0x1, -R23 ;  /* 0x000000017b7b9824 */ /* 0x000fe200078e0a17 */
[----:B------:R-:W-:Y:S01]  /*2140*/  LOP3.LUT R86, R74, 0x14, RZ, 0xfc, !PT ;  /* 0x000000144a567812 */ /* 0x000fe200078efcff */
[----:B------:R-:W-:Y:S01]  /*2150*/  IMAD R126, R23, R84, R126 ;  /* 0x00000054177e7224 */ /* 0x000fe200078e027e */
[----:B------:R-:W-:-:S02]  /*2160*/  IABS R127, R90 ;  /* 0x0000005a007f7213 */ /* 0x000fc40000000000 */
[C---:B------:R-:W-:Y:S01]  /*2170*/  ISETP.GT.U32.AND P3, PT, R23.reuse, R124, PT ;  /* 0x0000007c1700720c */ /* 0x040fe20003f64070 */
[----:B------:R-:W-:Y:S01]  /*2180*/  @!P0 IMAD.IADD R80, R80, 0x1, -R23 ;  /* 0x0000000150508824 */ /* 0x000fe200078e0a17 */
[----:B------:R-:W-:Y:S01]  /*2190*/  IABS R125, R86 ;  /* 0x00000056007d7213 */ /* 0x000fe20000000000 */
[----:B------:R-:W-:Y:S01]  /*21a0*/  @!P2 IMAD.MOV R123, RZ, RZ, -R123 ;  /* 0x000000ffff7ba224 */ /* 0x000fe200078e0a7b */
[C---:B------:R-:W-:Y:S01]  /*21b0*/  ISETP.GT.U32.AND P2, PT, R23.reuse, R126, PT ;  /* 0x0000007e1700720c */ /* 0x040fe20003f44070 */
[----:B------:R-:W-:Y:S01]  /*21c0*/  IMAD.HI.U32 R84, R72, R127, RZ ;  /* 0x0000007f48547227 */ /* 0x000fe200078e00ff */
[----:B------:R-:W-:-:S03]  /*21d0*/  ISETP.GT.U32.AND P0, PT, R23, R80, PT ;  /* 0x000000501700720c */ /* 0x000fc60003f04070 */
[----:B------:R-:W-:Y:S01]  /*21e0*/  IMAD.HI.U32 R82, R72, R125, RZ ;  /* 0x0000007d48527227 */ /* 0x000fe200078e00ff */
[----:B------:R-:W-:-:S03]  /*21f0*/  ISETP.GE.AND P6, PT, R85, RZ, PT ;  /* 0x000000ff5500720c */ /* 0x000fc60003fc6270 */
[----:B------:R-:W-:Y:S02]  /*2200*/  IMAD.MOV R84, RZ, RZ, -R84 ;  /* 0x000000ffff547224 */ /* 0x000fe400078e0a54 */
[----:B------:R-:W-:Y:S02]  /*2210*/  IMAD.MOV R82, RZ, RZ, -R82 ;  /* 0x000000ffff527224 */ /* 0x000fe400078e0a52 */
[C---:B------:R-:W-:Y:S02]  /*2220*/  IMAD R127, R23.reuse, R84, R127 ;  /* 0x00000054177f7224 */ /* 0x040fe400078e027f */
[----:B------:R-:W-:Y:S01]  /*2230*/  @!P3 IMAD.IADD R124, R124, 0x1, -R23 ;  /* 0x000000017c7cb824 */ /* 0x000fe200078e0a17 */
[----:B------:R-:W-:Y:S01]  /*2240*/  ISETP.GE.AND P1, PT, R86, RZ, PT ;  /* 0x000000ff5600720c */ /* 0x000fe20003f26270 */
[----:B------:R-:W-:Y:S02]  /*2250*/  IMAD R125, R23, R82, R125 ;  /* 0x00000052177d7224 */ /* 0x000fe400078e027d */
[----:B------:R-:W-:-:S02]  /*2260*/  @!P2 IMAD.IADD R126, R126, 0x1, -R23 ;  /* 0x000000017e7ea824 */ /* 0x000fc400078e0a17 */
[----:B------:R-:W-:Y:S01]  /*2270*/  @!P4 IMAD.MOV R124, RZ, RZ, -R124 ;  /* 0x000000ffff7cc224 */ /* 0x000fe200078e0a7c */
[C---:B------:R-:W-:Y:S02]  /*2280*/  ISETP.GT.U32.AND P4, PT, R23.reuse, R127, PT ;  /* 0x0000007f1700720c */ /* 0x040fe40003f84070 */
[----:B------:R-:W-:Y:S01]  /*2290*/  LOP3.LUT R86, R74, 0x1c, RZ, 0xfc, !PT ;  /* 0x0000001c4a567812 */ /* 0x000fe200078efcff */
[----:B------:R-:W-:Y:S01]  /*22a0*/  @!P0 IMAD.IADD R80, R80, 0x1, -R23 ;  /* 0x0000000150508824 */ /* 0x000fe200078e0a17 */
[C---:B------:R-:W-:Y:S02]  /*22b0*/  ISETP.GT.U32.AND P0, PT, R23.reuse, R125, PT ;  /* 0x0000007d1700720c */ /* 0x040fe40003f04070 */
[----:B------:R-:W-:Y:S02]  /*22c0*/  ISETP.GT.U32.AND P2, PT, R23, R126, PT ;  /* 0x0000007e1700720c */ /* 0x000fe40003f44070 */
[----:B------:R-:W-:Y:S01]  /*22d0*/  IABS R128, R86 ;  /* 0x0000005600807213 */ /* 0x000fe20000000000 */
[----:B------:R-:W-:Y:S01]  /*22e0*/  @!P6 IMAD.MOV R80, RZ, RZ, -R80 ;  /* 0x000000ffff50e224 */ /* 0x000fe200078e0a50 */
[----:B------:R-:W-:-:S02]  /*22f0*/  ISETP.GE.AND P6, PT, R88, RZ, PT ;  /* 0x000000ff5800720c */ /* 0x000fc40003fc6270 */
[----:B------:R-:W-:Y:S01]  /*2300*/  LOP3.LUT R88, R74, 0x1e, RZ, 0xfc, !PT ;  /* 0x0000001e4a587812 */ /* 0x000fe200078efcff */
[----:B------:R-:W-:-:S03]  /*2310*/  IMAD.HI.U32 R84, R72, R128, RZ ;  /* 0x0000008048547227 */ /* 0x000fc600078e00ff */
[----:B------:R-:W-:Y:S01]  /*2320*/  IABS R129, R88 ;  /* 0x0000005800817213 */ /* 0x000fe20000000000 */
[--C-:B------:R-:W-:Y:S02]  /*2330*/  @!P4 IMAD.IADD R127, R127, 0x1, -R23.reuse ;  /* 0x000000017f7fc824 */ /* 0x100fe400078e0a17 */
[----:B------:R-:W-:Y:S02]  /*2340*/  IMAD.MOV R84, RZ, RZ, -R84 ;  /* 0x000000ffff547224 */ /* 0x000fe400078e0a54 */
[--C-:B------:R-:W-:Y:S01]  /*2350*/  @!P0 IMAD.IADD R125, R125, 0x1, -R23.reuse ;  /* 0x000000017d7d8824 */ /* 0x100fe200078e0a17 */
[C---:B------:R-:W-:Y:S01]  /*2360*/  ISETP.GT.U32.AND P4, PT, R23.reuse, R127, PT ;  /* 0x0000007f1700720c */ /* 0x040fe20003f84070 */
[----:B------:R-:W-:Y:S01]  /*2370*/  @!P2 IMAD.IADD R126, R126, 0x1, -R23 ;  /* 0x000000017e7ea824 */ /* 0x000fe200078e0a17 */
[----:B------:R-:W-:Y:S01]  /*2380*/  LOP3.LUT R89, R74, 0x18, RZ, 0xfc, !PT ;  /* 0x000000184a597812 */ /* 0x000fe200078efcff */
[C---:B------:R-:W-:Y:S02]  /*2390*/  IMAD R128, R23.reuse, R84, R128 ;  /* 0x0000005417807224 */ /* 0x040fe400078e0280 */
[----:B------:R-:W-:Y:S01]  /*23a0*/  IMAD.HI.U32 R84, R72, R129, RZ ;  /* 0x0000008148547227 */ /* 0x000fe200078e00ff */
[----:B------:R-:W-:-:S03]  /*23b0*/  ISETP.GT.U32.AND P0, PT, R23, R125, PT ;  /* 0x0000007d1700720c */ /* 0x000fc60003f04070 */
[----:B------:R-:W-:Y:S01]  /*23c0*/  @!P6 IMAD.MOV R126, RZ, RZ, -R126 ;  /* 0x000000ffff7ee224 */ /* 0x000fe200078e0a7e */
[----:B------:R-:W-:Y:S01]  /*23d0*/  ISETP.GE.AND P6, PT, R86, RZ, PT ;  /* 0x000000ff5600720c */ /* 0x000fe20003fc6270 */
[----:B------:R-:W-:Y:S01]  /*23e0*/  IMAD.MOV R86, RZ, RZ, -R84 ;  /* 0x000000ffff567224 */ /* 0x000fe200078e0a54 */
[----:B------:R-:W-:-:S03]  /*23f0*/  IABS R85, R89 ;  /* 0x0000005900557213 */ /* 0x000fc60000000000 */
[C---:B------:R-:W-:Y:S02]  /*2400*/  IMAD R129, R23.reuse, R86, R129 ;  /* 0x0000005617817224 */ /* 0x040fe400078e0281 */
[----:B------:R-:W-:Y:S01]  /*2410*/  IMAD.HI.U32 R82, R72, R85, RZ ;  /* 0x0000005548527227 */ /* 0x000fe200078e00ff */
[----:B------:R-:W-:-:S03]  /*2420*/  ISETP.GT.U32.AND P2, PT, R23, R128, PT ;  /* 0x000000801700720c */ /* 0x000fc60003f44070 */
[--C-:B------:R-:W-:Y:S01]  /*2430*/  @!P4 IMAD.IADD R127, R127, 0x1, -R23.reuse ;  /* 0x000000017f7fc824 */ /* 0x100fe200078e0a17 */
[----:B------:R-:W-:Y:S01]  /*2440*/  ISETP.GT.U32.AND P4, PT, R23, R129, PT ;  /* 0x000000811700720c */ /* 0x000fe20003f84070 */
[----:B------:R-:W-:Y:S01]  /*2450*/  IMAD.MOV R82, RZ, RZ, -R82 ;  /* 0x000000ffff527224 */ /* 0x000fe200078e0a52 */
[----:B------:R-:W-:Y:S01]  /*2460*/  LOP3.LUT R91, R74, 0x20, RZ, 0xfc, !PT ;  /* 0x000000204a5b7812 */ /* 0x000fe200078efcff */
[----:B------:R-:W-:Y:S02]  /*2470*/  @!P0 IMAD.IADD R125, R125, 0x1, -R23 ;  /* 0x000000017d7d8824 */ /* 0x000fe400078e0a17 */
[----:B------:R-:W-:Y:S01]  /*2480*/  IMAD R82, R23, R82, R85 ;  /* 0x0000005217527224 */ /* 0x000fe200078e0255 */
[----:B------:R-:W-:Y:S01]  /*2490*/  IABS R85, R91 ;  /* 0x0000005b00557213 */ /* 0x000fe20000000000 */
[----:B------:R-:W-:Y:S01]  /*24a0*/  @!P1 IMAD.MOV R125, RZ, RZ, -R125 ;  /* 0x000000ffff7d9224 */ /* 0x000fe200078e0a7d */
[----:B------:R-:W-:Y:S02]  /*24b0*/  ISETP.GE.AND P1, PT, R90, RZ, PT ;  /* 0x000000ff5a00720c */ /* 0x000fe40003f26270 */
[----:B------:R-:W-:Y:S01]  /*24c0*/  LOP3.LUT R86, R74, 0x22, RZ, 0xfc, !PT ;  /* 0x000000224a567812 */ /* 0x000fe200078efcff */
[----:B------:R-:W-:Y:S01]  /*24d0*/  IMAD.HI.U32 R84, R72, R85, RZ ;  /* 0x0000005548547227 */ /* 0x000fe200078e00ff */
[----:B------:R-:W-:-:S02]  /*24e0*/  ISETP.GE.AND P0, PT, R89, RZ, PT ;  /* 0x000000ff5900720c */ /* 0x000fc40003f06270 */
[----:B------:R-:W-:Y:S01]  /*24f0*/  LOP3.LUT R89, R74, 0x24, RZ, 0xfc, !PT ;  /* 0x000000244a597812 */ /* 0x000fe200078efcff */
[--C-:B------:R-:W-:Y:S01]  /*2500*/  @!P2 IMAD.IADD R128, R128, 0x1, -R23.reuse ;  /* 0x000000018080a824 */ /* 0x100fe200078e0a17 */
[----:B------:R-:W-:Y:S01]  /*2510*/  IABS R132, R86 ;  /* 0x0000005600847213 */ /* 0x000fe20000000000 */
[----:B------:R-:W-:Y:S02]  /*2520*/  @!P4 IMAD.IADD R129, R129, 0x1, -R23 ;  /* 0x000000018181c824 */ /* 0x000fe400078e0a17 */
[----:B------:R-:W-:Y:S01]  /*2530*/  IMAD.MOV R84, RZ, RZ, -R84 ;  /* 0x000000ffff547224 */ /* 0x000fe200078e0a54 */
[C---:B------:R-:W-:Y:S02]  /*2540*/  ISETP.GT.U32.AND P3, PT, R23.reuse, R82, PT ;  /* 0x000000521700720c */ /* 0x040fe40003f64070 */
[C---:B------:R-:W-:Y:S01]  /*2550*/  ISETP.GT.U32.AND P2, PT, R23.reuse, R128, PT ;  /* 0x000000801700720c */ /* 0x040fe20003f44070 */
[C---:B------:R-:W-:Y:S01]  /*2560*/  IMAD R84, R23.reuse, R84, R85 ;  /* 0x0000005417547224 */ /* 0x040fe200078e0255 */
[----:B------:R-:W-:Y:S01]  /*2570*/  IABS R134, R89 ;  /* 0x0000005900867213 */ /* 0x000fe20000000000 */
[----:B------:R-:W-:Y:S01]  /*2580*/  IMAD.HI.U32 R85, R72, R132, RZ ;  /* 0x0000008448557227 */ /* 0x000fe200078e00ff */
[----:B------:R-:W-:-:S03]  /*2590*/  ISETP.GT.U32.AND P4, PT, R23, R129, PT ;  /* 0x000000811700720c */ /* 0x000fc60003f84070 */
[----:B------:R-:W-:Y:S01]  /*25a0*/  @!P1 IMAD.MOV R127, RZ, RZ, -R127 ;  /* 0x000000ffff7f9224 */ /* 0x000fe200078e0a7f */
[----:B------:R-:W-:Y:S01]  /*25b0*/  ISETP.GE.AND P1, PT, R86, RZ, PT ;  /* 0x000000ff5600720c */ /* 0x000fe20003f26270 */
[----:B------:R-:W-:-:S04]  /*25c0*/  IMAD.HI.U32 R86, R72, R134, RZ ;  /* 0x0000008648567227 */ /* 0x000fc800078e00ff */
[----:B------:R-:W-:Y:S02]  /*25d0*/  IMAD.MOV R85, RZ, RZ, -R85 ;  /* 0x000000ffff557224 */ /* 0x000fe400078e0a55 */
[----:B------:R-:W-:Y:S02]  /*25e0*/  IMAD.MOV R86, RZ, RZ, -R86 ;  /* 0x000000ffff567224 */ /* 0x000fe400078e0a56 */
[C---:B------:R-:W-:Y:S02]  /*25f0*/  IMAD R132, R23.reuse, R85, R132 ;  /* 0x0000005517847224 */ /* 0x040fe400078e0284 */
[--C-:B------:R-:W-:Y:S02]  /*2600*/  @!P3 IMAD.IADD R82, R82, 0x1, -R23.reuse ;  /* 0x000000015252b824 */ /* 0x100fe400078e0a17 */
[----:B------:R-:W-:Y:S02]  /*2610*/  @!P2 IMAD.IADD R128, R128, 0x1, -R23 ;  /* 0x000000018080a824 */ /* 0x000fe400078e0a17 */
[----:B------:R-:W-:-:S02]  /*2620*/  IMAD R134, R23, R86, R134 ;  /* 0x0000005617867224 */ /* 0x000fc400078e0286 */
[----:B------:R-:W-:Y:S01]  /*2630*/  @!P4 IMAD.IADD R129, R129, 0x1, -R23 ;  /* 0x000000018181c824 */ /* 0x000fe200078e0a17 */
[C---:B------:R-:W-:Y:S01]  /*2640*/  ISETP.GT.U32.AND P4, PT, R23.reuse, R132, PT ;  /* 0x000000841700720c */ /* 0x040fe20003f84070 */
[----:B------:R-:W-:Y:S01]  /*2650*/  @!P6 IMAD.MOV R128, RZ, RZ, -R128 ;  /* 0x000000ffff80e224 */ /* 0x000fe200078e0a80 */
[C---:B------:R-:W-:Y:S02]  /*2660*/  ISETP.GT.U32.AND P3, PT, R23.reuse, R82, PT ;  /* 0x000000521700720c */ /* 0x040fe40003f64070 */
[C---:B------:R-:W-:Y:S02]  /*2670*/  ISETP.GT.U32.AND P2, PT, R23.reuse, R84, PT ;  /* 0x000000541700720c */ /* 0x040fe40003f44070 */
[----:B------:R-:W-:Y:S02]  /*2680*/  ISETP.GT.U32.AND P6, PT, R23, R134, PT ;  /* 0x000000861700720c */ /* 0x000fe40003fc4070 */
[C---:B------:R-:W-:Y:S02]  /*2690*/  LOP3.LUT R90, R74.reuse, 0x26, RZ, 0xfc, !PT ;  /* 0x000000264a5a7812 */ /* 0x040fe400078efcff */
[----:B------:R-:W-:-:S02]  /*26a0*/  LOP3.LUT R92, R74, 0x28, RZ, 0xfc, !PT ;  /* 0x000000284a5c7812 */ /* 0x000fc400078efcff */
[----:B------:R-:W-:Y:S01]  /*26b0*/  IABS R136, R90 ;  /* 0x0000005a00887213 */ /* 0x000fe20000000000 */
[--C-:B------:R-:W-:Y:S02]  /*26c0*/  @!P4 IMAD.IADD R132, R132, 0x1, -R23.reuse ;  /* 0x000000018484c824 */ /* 0x100fe400078e0a17 */
[--C-:B------:R-:W-:Y:S01]  /*26d0*/  @!P3 IMAD.IADD R82, R82, 0x1, -R23.reuse ;  /* 0x000000015252b824 */ /* 0x100fe200078e0a17 */
[----:B------:R-:W-:Y:S01]  /*26e0*/  ISETP.GE.AND P3, PT, R88, RZ, PT ;  /* 0x000000ff5800720c */ /* 0x000fe20003f66270 */
[--C-:B------:R-:W-:Y:S01]  /*26f0*/  @!P2 IMAD.IADD R84, R84, 0x1, -R23.reuse ;  /* 0x000000015454a824 */ /* 0x100fe200078e0a17 */
[----:B------:R-:W-:Y:S01]  /*2700*/  IABS R88, R92 ;  /* 0x0000005c00587213 */ /* 0x000fe20000000000 */
[----:B------:R-:W-:Y:S01]  /*2710*/  @!P6 IMAD.IADD R134, R134, 0x1, -R23 ;  /* 0x000000018686e824 */ /* 0x000fe200078e0a17 */
[C---:B------:R-:W-:Y:S01]  /*2720*/  ISETP.GT.U32.AND P4, PT, R23.reuse, R132, PT ;  /* 0x000000841700720c */ /* 0x040fe20003f84070 */
[----:B------:R-:W-:Y:S01]  /*2730*/  IMAD.HI.U32 R85, R72, R136, RZ ;  /* 0x0000008848557227 */ /* 0x000fe200078e00ff */
[----:B------:R-:W-:-:S02]  /*2740*/  ISETP.GT.U32.AND P2, PT, R23, R84, PT ;  /* 0x000000541700720c */ /* 0x000fc40003f44070 */
[----:B------:R-:W-:Y:S01]  /*2750*/  ISETP.GT.U32.AND P6, PT, R23, R134, PT ;  /* 0x000000861700720c */ /* 0x000fe20003fc4070 */
[----:B------:R-:W-:Y:S01]  /*2760*/  IMAD.HI.U32 R86, R72, R88, RZ ;  /* 0x0000005848567227 */ /* 0x000fe200078e00ff */
[----:B------:R-:W-:-:S03]  /*2770*/  LOP3.LUT R93, R74, 0x2a, RZ, 0xfc, !PT ;  /* 0x0000002a4a5d7812 */ /* 0x000fc600078efcff */
[----:B------:R-:W-:Y:S01]  /*2780*/  IMAD.MOV R85, RZ, RZ, -R85 ;  /* 0x000000ffff557224 */ /* 0x000fe200078e0a55 */
[----:B------:R-:W-:Y:S01]  /*2790*/  IABS R137, R93 ;  /* 0x0000005d00897213 */ /* 0x000fe20000000000 */
[----:B------:R-:W-:Y:S01]  /*27a0*/  IMAD.MOV R86, RZ, RZ, -R86 ;  /* 0x000000ffff567224 */ /* 0x000fe200078e0a56 */
[----:B------:R-:W-:Y:S01]  /*27b0*/  LOP3.LUT R94, R74, 0x2c, RZ, 0xfc, !PT ;  /* 0x0000002c4a5e7812 */ /* 0x000fe200078efcff */
[C---:B------:R-:W-:Y:S02]  /*27c0*/  IMAD R136, R23.reuse, R85, R136 ;  /* 0x0000005517887224 */ /* 0x040fe400078e0288 */
[C---:B------:R-:W-:Y:S01]  /*27d0*/  IMAD R85, R23.reuse, R86, R88 ;  /* 0x0000005617557224 */ /* 0x040fe200078e0258 */
[----:B------:R-:W-:Y:S01]  /*27e0*/  IABS R138, R94 ;  /* 0x0000005e008a7213 */ /* 0x000fe20000000000 */
[----:B------:R-:W-:Y:S01]  /*27f0*/  @!P4 IMAD.IADD R132, R132, 0x1, -R23 ;  /* 0x000000018484c824 */ /* 0x000fe200078e0a17 */
[----:B------:R-:W-:Y:S01]  /*2800*/  ISETP.GT.U32.AND P4, PT, R23, R136, PT ;  /* 0x000000881700720c */ /* 0x000fe20003f84070 */
[----:B------:R-:W-:-:S04]  /*2810*/  IMAD.HI.U32 R86, R72, R137, RZ ;  /* 0x0000008948567227 */ /* 0x000fc800078e00ff */
[--C-:B------:R-:W-:Y:S01]  /*2820*/  @!P2 IMAD.IADD R84, R84, 0x1, -R23.reuse ;  /* 0x000000015454a824 */ /* 0x100fe200078e0a17 */
[----:B------:R-:W-:Y:S01]  /*2830*/  ISETP.GE.AND P2, PT, R90, RZ, PT ;  /* 0x000000ff5a00720c */ /* 0x000fe20003f46270 */
[----:B------:R-:W-:Y:S01]  /*2840*/  @!P6 IMAD.IADD R134, R134, 0x1, -R23 ;  /* 0x000000018686e824 */ /* 0x000fe200078e0a17 */
[----:B------:R-:W-:Y:S01]  /*2850*/  ISETP.GT.U32.AND P6, PT, R23, R85, PT ;  /* 0x000000551700720c */ /* 0x000fe20003fc4070 */
[----:B------:R-:W-:Y:S02]  /*2860*/  IMAD.MOV R90, RZ, RZ, -R86 ;  /* 0x000000ffff5a7224 */ /* 0x000fe400078e0a56 */
[----:B------:R-:W-:-:S04]  /*2870*/  IMAD.HI.U32 R86, R72, R138, RZ ;  /* 0x0000008a48567227 */ /* 0x000fc800078e00ff */
[C---:B------:R-:W-:Y:S02]  /*2880*/  IMAD R137, R23.reuse, R90, R137 ;  /* 0x0000005a17897224 */ /* 0x040fe400078e0289 */
[----:B------:R-:W-:Y:S02]  /*2890*/  IMAD.MOV R90, RZ, RZ, -R86 ;  /* 0x000000ffff5a7224 */ /* 0x000fe400078e0a56 */
[--C-:B------:R-:W-:Y:S01]  /*28a0*/  @!P4 IMAD.IADD R136, R136, 0x1, -R23.reuse ;  /* 0x000000018888c824 */ /* 0x100fe200078e0a17 */
[C---:B------:R-:W-:Y:S01]  /*28b0*/  ISETP.GT.U32.AND P4, PT, R23.reuse, R137, PT ;  /* 0x000000891700720c */ /* 0x040fe20003f84070 */
[----:B------:R-:W-:Y:S02]  /*28c0*/  IMAD R138, R23, R90, R138 ;  /* 0x0000005a178a7224 */ /* 0x000fe400078e028a */
[----:B------:R-:W-:Y:S01]  /*28d0*/  @!P6 IMAD.IADD R85, R85, 0x1, -R23 ;  /* 0x000000015555e824 */ /* 0x000fe200078e0a17 */
[----:B------:R-:W-:Y:S02]  /*28e0*/  LOP3.LUT R95, R74, 0x2e, RZ, 0xfc, !PT ;  /* 0x0000002e4a5f7812 */ /* 0x000fe400078efcff */
[----:B------:R-:W-:-:S02]  /*28f0*/  ISETP.GT.U32.AND P6, PT, R23, R138, PT ;  /* 0x0000008a1700720c */ /* 0x000fc40003fc4070 */
[----:B------:R-:W-:Y:S02]  /*2900*/  IABS R139, R95 ;  /* 0x0000005f008b7213 */ /* 0x000fe40000000000 */
[----:B------:R-:W-:Y:S01]  /*2910*/  LOP3.LUT R97, R74, 0x32, RZ, 0xfc, !PT ;  /* 0x000000324a617812 */ /* 0x000fe200078efcff */
[----:B------:R-:W-:Y:S01]  /*2920*/  @!P3 IMAD.MOV R129, RZ, RZ, -R129 ;  /* 0x000000ffff81b224 */ /* 0x000fe200078e0a81 */
[----:B------:R-:W-:Y:S01]  /*2930*/  ISETP.GE.AND P3, PT, R89, RZ, PT ;  /* 0x000000ff5900720c */ /* 0x000fe20003f66270 */
[----:B------:R-:W-:Y:S01]  /*2940*/  @!P4 IMAD.IADD R137, R137, 0x1, -R23 ;  /* 0x000000018989c824 */ /* 0x000fe200078e0a17 */
[----:B------:R-:W-:Y:S01]  /*2950*/  IABS R140, R97 ;  /* 0x00000061008c7213 */ /* 0x000fe20000000000 */
[----:B------:R-:W-:-:S04]  /*2960*/  IMAD.HI.U32 R88, R72, R139, RZ ;  /* 0x0000008b48587227 */ /* 0x000fc800078e00ff */
[----:B------:R-:W-:Y:S01]  /*2970*/  @!P6 IMAD.IADD R138, R138, 0x1, -R23 ;  /* 0x000000018a8ae824 */ /* 0x000fe200078e0a17 */
[----:B------:R-:W-:Y:S01]  /*2980*/  ISETP.GT.U32.AND P6, PT, R23, R137, PT ;  /* 0x000000891700720c */ /* 0x000fe20003fc4070 */
[----:B------:R-:W-:Y:S02]  /*2990*/  IMAD.MOV R88, RZ, RZ, -R88 ;  /* 0x000000ffff587224 */ /* 0x000fe400078e0a58 */
[----:B------:R-:W-:Y:S01]  /*29a0*/  IMAD.HI.U32 R86, R72, R140, RZ ;  /* 0x0000008c48567227 */ /* 0x000fe200078e00ff */
[----:B------:R-:W-:-:S03]  /*29b0*/  LOP3.LUT R96, R74, 0x30, RZ, 0xfc, !PT ;  /* 0x000000304a607812 */ /* 0x000fc600078efcff */
[----:B------:R-:W-:Y:S02]  /*29c0*/  IMAD R139, R23, R88, R139 ;  /* 0x00000058178b7224 */ /* 0x000fe400078e028b */
[----:B------:R-:W-:Y:S02]  /*29d0*/  IMAD.MOV R88, RZ, RZ, -R86 ;  /* 0x000000ffff587224 */ /* 0x000fe400078e0a56 */
[----:B------:R-:W-:Y:S01]  /*29e0*/  @!P0 IMAD.MOV R82, RZ, RZ, -R82 ;  /* 0x000000ffff528224 */ /* 0x000fe200078e0a52 */
[----:B------:R-:W-:Y:S01]  /*29f0*/  ISETP.GE.AND P0, PT, R91, RZ, PT ;  /* 0x000000ff5b00720c */ /* 0x000fe20003f06270 */
[C---:B------:R-:W-:Y:S01]  /*2a00*/  IMAD R140, R23.reuse, R88, R140 ;  /* 0x00000058178c7224 */ /* 0x040fe200078e028c */
[----:B------:R-:W-:Y:S01]  /*2a10*/  IABS R91, R96 ;  /* 0x00000060005b7213 */ /* 0x000fe20000000000 */
[----:B------:R-:W-:Y:S01]  /*2a20*/  @!P3 IMAD.MOV R134, RZ, RZ, -R134 ;  /* 0x000000ffff86b224 */ /* 0x000fe200078e0a86 */
[----:B------:R-:W-:Y:S01]  /*2a30*/  ISETP.GT.U32.AND P3, PT, R23, R139, PT ;  /* 0x0000008b1700720c */ /* 0x000fe20003f64070 */
[----:B------:R-:W-:Y:S01]  /*2a40*/  @!P6 IMAD.IADD R137, R137, 0x1, -R23 ;  /* 0x000000018989e824 */ /* 0x000fe200078e0a17 */
[C---:B------:R-:W-:Y:S01]  /*2a50*/  ISETP.GT.U32.AND P4, PT, R23.reuse, R136, PT ;  /* 0x000000881700720c */ /* 0x040fe20003f84070 */
[----:B------:R-:W-:Y:S01]  /*2a60*/  IMAD.HI.U32 R89, R72, R91, RZ ;  /* 0x0000005b48597227 */ /* 0x000fe200078e00ff */
[----:B------:R-:W-:-:S03]  /*2a70*/  ISETP.GT.U32.AND P6, PT, R23, R140, PT ;  /* 0x0000008c1700720c */ /* 0x000fc60003fc4070 */
[----:B------:R-:W-:Y:S01]  /*2a80*/  @!P1 IMAD.MOV R132, RZ, RZ, -R132 ;  /* 0x000000ffff849224 */ /* 0x000fe200078e0a84 */
[C---:B------:R-:W-:Y:S01]  /*2a90*/  ISETP.GT.U32.AND P1, PT, R23.reuse, R138, PT ;  /* 0x0000008a1700720c */ /* 0x040fe20003f24070 */
[----:B------:R-:W-:Y:S01]  /*2aa0*/  IMAD.MOV R90, RZ, RZ, -R89 ;  /* 0x000000ffff5a7224 */ /* 0x000fe200078e0a59 */
[C---:B------:R-:W-:Y:S01]  /*2ab0*/  LOP3.LUT R98, R74.reuse, 0x36, RZ, 0xfc, !PT ;  /* 0x000000364a627812 */ /* 0x040fe200078efcff */
[----:B------:R-:W-:Y:S02]  /*2ac0*/  @!P0 IMAD.MOV R84, RZ, RZ, -R84 ;  /* 0x000000ffff548224 */ /* 0x000fe400078e0a54 */
[----:B------:R-:W-:Y:S01]  /*2ad0*/  IMAD R86, R23, R90, R91 ;  /* 0x0000005a17567224 */ /* 0x000fe200078e025b */
[----:B------:R-:W-:Y:S01]  /*2ae0*/  LOP3.LUT R91, R74, 0x34, RZ, 0xfc, !PT ;  /* 0x000000344a5b7812 */ /* 0x000fe200078efcff */
[--C-:B------:R-:W-:Y:S01]  /*2af0*/  @!P3 IMAD.IADD R139, R139, 0x1, -R23.reuse ;  /* 0x000000018b8bb824 */ /* 0x100fe200078e0a17 */
[----:B------:R-:W-:Y:S01]  /*2b00*/  ISETP.GT.U32.AND P0, PT, R23, R85, PT ;  /* 0x000000551700720c */ /* 0x000fe20003f04070 */
[--C-:B------:R-:W-:Y:S01]  /*2b10*/  @!P4 IMAD.IADD R136, R136, 0x1, -R23.reuse ;  /* 0x000000018888c824 */ /* 0x100fe200078e0a17 */
[----:B------:R-:W-:Y:S01]  /*2b20*/  IABS R142, R98 ;  /* 0x00000062008e7213 */ /* 0x000fe20000000000 */
[----:B------:R-:W-:Y:S01]  /*2b30*/  @!P6 IMAD.IADD R140, R140, 0x1, -R23 ;  /* 0x000000018c8ce824 */ /* 0x000fe200078e0a17 */
[----:B------:R-:W-:-:S02]  /*2b40*/  IABS R141, R91 ;  /* 0x0000005b008d7213 */ /* 0x000fc40000000000 */
[C---:B------:R-:W-:Y:S01]  /*2b50*/  ISETP.GT.U32.AND P4, PT, R23.reuse, R86, PT ;  /* 0x000000561700720c */ /* 0x040fe20003f84070 */
[----:B------:R-:W-:Y:S01]  /*2b60*/  IMAD.HI.U32 R89, R72, R142, RZ ;  /* 0x0000008e48597227 */ /* 0x000fe200078e00ff */
[----:B------:R-:W-:-:S03]  /*2b70*/  ISETP.GT.U32.AND P6, PT, R23, R139, PT ;  /* 0x0000008b1700720c */ /* 0x000fc60003fc4070 */
[----:B------:R-:W-:Y:S01]  /*2b80*/  @!P1 IMAD.IADD R138, R138, 0x1, -R23 ;  /* 0x000000018a8a9824 */ /* 0x000fe200078e0a17 */
[----:B------:R-:W-:Y:S01]  /*2b90*/  ISETP.GE.AND P1, PT, R93, RZ, PT ;  /* 0x000000ff5d00720c */ /* 0x000fe20003f26270 */
[----:B------:R-:W-:Y:S01]  /*2ba0*/  IMAD.HI.U32 R88, R72, R141, RZ ;  /* 0x0000008d48587227 */ /* 0x000fe200078e00ff */
[----:B------:R-:W-:-:S03]  /*2bb0*/  ISETP.GE.AND P3, PT, R94, RZ, PT ;  /* 0x000000ff5e00720c */ /* 0x000fc60003f66270 */
[----:B------:R-:W-:Y:S02]  /*2bc0*/  IMAD.MOV R89, RZ, RZ, -R89 ;  /* 0x000000ffff597224 */ /* 0x000fe400078e0a59 */
[----:B------:R-:W-:Y:S02]  /*2bd0*/  IMAD.MOV R88, RZ, RZ, -R88 ;  /* 0x000000ffff587224 */ /* 0x000fe400078e0a58 */
[--C-:B------:R-:W-:Y:S01]  /*2be0*/  @!P0 IMAD.IADD R85, R85, 0x1, -R23.reuse ;  /* 0x0000000155558824 */ /* 0x100fe200078e0a17 */
[----:B------:R-:W-:Y:S01]  /*2bf0*/  ISETP.GE.AND P0, PT, R92, RZ, PT ;  /* 0x000000ff5c00720c */ /* 0x000fe20003f06270 */
[C---:B------:R-:W-:Y:S01]  /*2c00*/  IMAD R142, R23.reuse, R89, R142 ;  /* 0x00000059178e7224 */ /* 0x040fe200078e028e */
[----:B------:R-:W-:Y:S01]  /*2c10*/  LOP3.LUT R92, R74, 0x38, RZ, 0xfc, !PT ;  /* 0x000000384a5c7812 */ /* 0x000fe200078efcff */
[----:B------:R-:W-:Y:S02]  /*2c20*/  @!P4 IMAD.IADD R86, R86, 0x1, -R23 ;  /* 0x000000015656c824 */ /* 0x000fe400078e0a17 */
[----:B------:R-:W-:-:S02]  /*2c30*/  IMAD R141, R23, R88, R141 ;  /* 0x00000058178d7224 */ /* 0x000fc400078e028d */
[----:B------:R-:W-:Y:S01]  /*2c40*/  @!P6 IMAD.IADD R139, R139, 0x1, -R23 ;  /* 0x000000018b8be824 */ /* 0x000fe200078e0a17 */
[C---:B------:R-:W-:Y:S01]  /*2c50*/  ISETP.GT.U32.AND P6, PT, R23.reuse, R142, PT ;  /* 0x0000008e1700720c */ /* 0x040fe20003fc4070 */
[----:B------:R-:W-:Y:S01]  /*2c60*/  @!P2 IMAD.MOV R136, RZ, RZ, -R136 ;  /* 0x000000ffff88a224 */ /* 0x000fe200078e0a88 */
[C---:B------:R-:W-:Y:S01]  /*2c70*/  ISETP.GT.U32.AND P2, PT, R23.reuse, R86, PT ;  /* 0x000000561700720c */ /* 0x040fe20003f44070 */
[----:B------:R-:W-:Y:S01]  /*2c80*/  @!P1 IMAD.MOV R137, RZ, RZ, -R137 ;  /* 0x000000ffff899224 */ /* 0x000fe200078e0a89 */
[----:B------:R-:W-:Y:S02]  /*2c90*/  IABS R90, R92 ;  /* 0x0000005c005a7213 */ /* 0x000fe40000000000 */
[----:B------:R-:W-:Y:S01]  /*2ca0*/  ISETP.GT.U32.AND P1, PT, R23, R141, PT ;  /* 0x0000008d1700720c */ /* 0x000fe20003f24070 */
[----:B------:R-:W-:Y:S01]  /*2cb0*/  @!P3 IMAD.MOV R138, RZ, RZ, -R138 ;  /* 0x000000ffff8ab224 */ /* 0x000fe200078e0a8a */
[----:B------:R-:W-:Y:S01]  /*2cc0*/  ISETP.GE.AND P4, PT, R95, RZ, PT ;  /* 0x000000ff5f00720c */ /* 0x000fe20003f86270 */
[----:B------:R-:W-:Y:S01]  /*2cd0*/  IMAD.HI.U32 R88, R72, R90, RZ ;  /* 0x0000005a48587227 */ /* 0x000fe200078e00ff */
[----:B------:R-:W-:-:S02]  /*2ce0*/  ISETP.GE.AND P3, PT, R96, RZ, PT ;  /* 0x000000ff6000720c */ /* 0x000fc40003f66270 */
[----:B------:R-:W-:Y:S01]  /*2cf0*/  LOP3.LUT R93, R74, 0x3a, RZ, 0xfc, !PT ;  /* 0x0000003a4a5d7812 */ /* 0x000fe200078efcff */
[----:B------:R-:W-:Y:S01]  /*2d00*/  @!P0 IMAD.MOV R85, RZ, RZ, -R85 ;  /* 0x000000ffff558224 */ /* 0x000fe200078e0a55 */
[----:B------:R-:W-:Y:S01]  /*2d10*/  ISETP.GT.U32.AND P0, PT, R23, R140, PT ;  /* 0x0000008c1700720c */ /* 0x000fe20003f04070 */
[----:B------:R-:W-:Y:S01]  /*2d20*/  IMAD.MOV R88, RZ, RZ, -R88 ;  /* 0x000000ffff587224 */ /* 0x000fe200078e0a58 */
[----:B------:R-:W-:Y:S01]  /*2d30*/  IABS R143, R93 ;  /* 0x0000005d008f7213 */ /* 0x000fe20000000000 */
[--C-:B------:R-:W-:Y:S02]  /*2d40*/  @!P6 IMAD.IADD R142, R142, 0x1, -R23.reuse ;  /* 0x000000018e8ee824 */ /* 0x100fe400078e0a17 */
[--C-:B------:R-:W-:Y:S02]  /*2d50*/  @!P2 IMAD.IADD R86, R86, 0x1, -R23.reuse ;  /* 0x000000015656a824 */ /* 0x100fe400078e0a17 */
[----:B------:R-:W-:Y:S02]  /*2d60*/  @!P1 IMAD.IADD R141, R141, 0x1, -R23 ;  /* 0x000000018d8d9824 */ /* 0x000fe400078e0a17 */
[C---:B------:R-:W-:Y:S01]  /*2d70*/  IMAD R88, R23.reuse, R88, R90 ;  /* 0x0000005817587224 */ /* 0x040fe200078e025a */
[----:B------:R-:W-:Y:S01]  /*2d80*/  ISETP.GT.U32.AND P6, PT, R23, R142, PT ;  /* 0x0000008e1700720c */ /* 0x000fe20003fc4070 */
[----:B------:R-:W-:-:S04]  /*2d90*/  IMAD.HI.U32 R89, R72, R143, RZ ;  /* 0x0000008f48597227 */ /* 0x000fc800078e00ff */
[----:B------:R-:W-:Y:S01]  /*2da0*/  @!P4 IMAD.MOV R139, RZ, RZ, -R139 ;  /* 0x000000ffff8bc224 */ /* 0x000fe200078e0a8b */
[C---:B------:R-:W-:Y:S01]  /*2db0*/  ISETP.GT.U32.AND P4, PT, R23.reuse, R141, PT ;  /* 0x0000008d1700720c */ /* 0x040fe20003f84070 */
[----:B------:R-:W-:Y:S01]  /*2dc0*/  @!P3 IMAD.MOV R86, RZ, RZ, -R86 ;  /* 0x000000ffff56b224 */ /* 0x000fe200078e0a56 */
[----:B------:R-:W-:Y:S01]  /*2dd0*/  ISETP.GT.U32.AND P3, PT, R23, R88, PT ;  /* 0x000000581700720c */ /* 0x000fe20003f64070 */
[----:B------:R-:W-:Y:S01]  /*2de0*/  @!P0 IMAD.IADD R140, R140, 0x1, -R23 ;  /* 0x000000018c8c8824 */ /* 0x000fe200078e0a17 */
[----:B------:R-:W-:Y:S01]  /*2df0*/  ISETP.GE.AND P0, PT, R91, RZ, PT ;  /* 0x000000ff5b00720c */ /* 0x000fe20003f06270 */
[----:B------:R-:W-:Y:S01]  /*2e00*/  IMAD.MOV R90, RZ, RZ, -R89 ;  /* 0x000000ffff5a7224 */ /* 0x000fe200078e0a59 */
[----:B------:R-:W-:-:S03]  /*2e10*/  ISETP.GE.AND P2, PT, R97, RZ, PT ;  /* 0x000000ff6100720c */ /* 0x000fc60003f46270 */
[----:B------:R-:W-:Y:S02]  /*2e20*/  IMAD R143, R23, R90, R143 ;  /* 0x0000005a178f7224 */ /* 0x000fe400078e028f */
[--C-:B------:R-:W-:Y:S01]  /*2e30*/  @!P6 IMAD.IADD R142, R142, 0x1, -R23.reuse ;  /* 0x000000018e8ee824 */ /* 0x100fe200078e0a17 */
[----:B------:R-:W-:Y:S01]  /*2e40*/  LOP3.LUT R89, R74, 0x3c, RZ, 0xfc, !PT ;  /* 0x0000003c4a597812 */ /* 0x000fe200078efcff */
[--C-:B------:R-:W-:Y:S01]  /*2e50*/  @!P4 IMAD.IADD R141, R141, 0x1, -R23.reuse ;  /* 0x000000018d8dc824 */ /* 0x100fe200078e0a17 */
[C---:B------:R-:W-:Y:S01]  /*2e60*/  ISETP.GT.U32.AND P6, PT, R23.reuse, R143, PT ;  /* 0x0000008f1700720c */ /* 0x040fe20003fc4070 */
[----:B------:R-:W-:Y:S01]  /*2e70*/  @!P3 IMAD.IADD R88, R88, 0x1, -R23 ;  /* 0x000000015858b824 */ /* 0x000fe200078e0a17 */
[----:B------:R-:W-:Y:S01]  /*2e80*/  ISETP.GE.AND P1, PT, R98, RZ, PT ;  /* 0x000000ff6200720c */ /* 0x000fe20003f26270 */
[----:B------:R-:W-:Y:S01]  /*2e90*/  @!P0 IMAD.MOV R141, RZ, RZ, -R141 ;  /* 0x000000ffff8d8224 */ /* 0x000fe200078e0a8d */
[----:B------:R-:W-:Y:S02]  /*2ea0*/  IABS R144, R89 ;  /* 0x0000005900907213 */ /* 0x000fe40000000000 */
[----:B------:R-:W-:Y:S01]  /*2eb0*/  ISETP.GT.U32.AND P0, PT, R23, R88, PT ;  /* 0x000000581700720c */ /* 0x000fe20003f04070 */
[----:B------:R-:W-:Y:S01]  /*2ec0*/  @!P2 IMAD.MOV R140, RZ, RZ, -R140 ;  /* 0x000000ffff8ca224 */ /* 0x000fe200078e0a8c */
[----:B------:R-:W-:-:S02]  /*2ed0*/  ISETP.GE.AND P2, PT, R92, RZ, PT ;  /* 0x000000ff5c00720c */ /* 0x000fc40003f46270 */
[----:B------:R-:W-:Y:S02]  /*2ee0*/  LOP3.LUT R91, R74, 0x3e, RZ, 0xfc, !PT ;  /* 0x0000003e4a5b7812 */ /* 0x000fe400078efcff */
[----:B------:R-:W-:Y:S01]  /*2ef0*/  ISETP.GE.AND P3, PT, R89, RZ, PT ;  /* 0x000000ff5900720c */ /* 0x000fe20003f66270 */
[----:B------:R-:W-:Y:S01]  /*2f00*/  IMAD.HI.U32 R89, R72, R144, RZ ;  /* 0x0000009048597227 */ /* 0x000fe200078e00ff */
[----:B------:R-:W-:-:S03]  /*2f10*/  IABS R145, R91 ;  /* 0x0000005b00917213 */ /* 0x000fc60000000000 */
[----:B------:R-:W-:Y:S01]  /*2f20*/  @!P6 IMAD.IADD R143, R143, 0x1, -R23 ;  /* 0x000000018f8fe824 */ /* 0x000fe200078e0a17 */
[----:B------:R-:W-:Y:S01]  /*2f30*/  LOP3.LUT R92, R74, 0x40, RZ, 0xfc, !PT ;  /* 0x000000404a5c7812 */ /* 0x000fe200078efcff */
[----:B------:R-:W-:Y:S02]  /*2f40*/  IMAD.MOV R89, RZ, RZ, -R89 ;  /* 0x000000ffff597224 */ /* 0x000fe400078e0a59 */
[----:B------:R-:W-:Y:S01]  /*2f50*/  @!P1 IMAD.MOV R142, RZ, RZ, -R142 ;  /* 0x000000ffff8e9224 */ /* 0x000fe200078e0a8e */
[----:B------:R-:W-:Y:S01]  /*2f60*/  ISETP.GT.U32.AND P6, PT, R23, R143, PT ;  /* 0x0000008f1700720c */ /* 0x000fe20003fc4070 */
[----:B------:R-:W-:Y:S01]  /*2f70*/  IMAD.HI.U32 R90, R72, R145, RZ ;  /* 0x00000091485a7227 */ /* 0x000fe200078e00ff */
[----:B------:R-:W-:Y:S02]  /*2f80*/  ISETP.GE.AND P1, PT, R91, RZ, PT ;  /* 0x000000ff5b00720c */ /* 0x000fe40003f26270 */
[----:B------:R-:W-:Y:S01]  /*2f90*/  IABS R91, R92 ;  /* 0x0000005c005b7213 */ /* 0x000fe20000000000 */
[----:B------:R-:W-:-:S02]  /*2fa0*/  @!P0 IMAD.IADD R88, R88, 0x1, -R23 ;  /* 0x0000000158588824 */ /* 0x000fc400078e0a17 */
[C---:B------:R-:W-:Y:S02]  /*2fb0*/  IMAD R144, R23.reuse, R89, R144 ;  /* 0x0000005917907224 */ /* 0x040fe400078e0290 */
[----:B------:R-:W-:Y:S02]  /*2fc0*/  IMAD.MOV R90, RZ, RZ, -R90 ;  /* 0x000000ffff5a7224 */ /* 0x000fe400078e0a5a */
[----:B------:R-:W-:Y:S01]  /*2fd0*/  @!P2 IMAD.MOV R88, RZ, RZ, -R88 ;  /* 0x000000ffff58a224 */ /* 0x000fe200078e0a58 */
[----:B------:R-:W-:Y:S01]  /*2fe0*/  ISETP.GT.U32.AND P2, PT, R23, R144, PT ;  /* 0x000000901700720c */ /* 0x000fe20003f44070 */
[----:B------:R-:W-:-:S04]  /*2ff0*/  IMAD.HI.U32 R89, R72, R91, RZ ;  /* 0x0000005b48597227 */ /* 0x000fc800078e00ff */
[----:B------:R-:W-:Y:S02]  /*3000*/  IMAD R145, R23, R90, R145 ;  /* 0x0000005a17917224 */ /* 0x000fe400078e0291 */
[----:B------:R-:W-:Y:S02]  /*3010*/  IMAD.MOV R90, RZ, RZ, -R89 ;  /* 0x000000ffff5a7224 */ /* 0x000fe400078e0a59 */
[----:B------:R-:W-:Y:S01]  /*3020*/  @!P6 IMAD.IADD R143, R143, 0x1, -R23 ;  /* 0x000000018f8fe824 */ /* 0x000fe200078e0a17 */
[C---:B------:R-:W-:Y:S01]  /*3030*/  ISETP.GT.U32.AND P6, PT, R23.reuse, R145, PT ;  /* 0x000000911700720c */ /* 0x040fe20003fc4070 */
[----:B------:R-:W-:Y:S01]  /*3040*/  IMAD R89, R23, R90, R91 ;  /* 0x0000005a17597224 */ /* 0x000fe200078e025b */
[----:B------:R-:W-:Y:S01]  /*3050*/  ISETP.GE.AND P4, PT, R93, RZ, PT ;  /* 0x000000ff5d00720c */ /* 0x000fe20003f86270 */
[----:B------:R-:W-:Y:S01]  /*3060*/  @!P2 IMAD.IADD R144, R144, 0x1, -R23 ;  /* 0x000000019090a824 */ /* 0x000fe200078e0a17 */
[----:B------:R-:W-:Y:S02]  /*3070*/  LOP3.LUT R93, R74, 0x42, RZ, 0xfc, !PT ;  /* 0x000000424a5d7812 */ /* 0x000fe400078efcff */
[----:B------:R-:W-:-:S02]  /*3080*/  ISETP.GT.U32.AND P2, PT, R23, R89, PT ;  /* 0x000000591700720c */ /* 0x000fc40003f44070 */
[C---:B------:R-:W-:Y:S02]  /*3090*/  LOP3.LUT R95, R74.reuse, 0x44, RZ, 0xfc, !PT ;  /* 0x000000444a5f7812 */ /* 0x040fe400078efcff */
[----:B------:R-:W-:Y:S02]  /*30a0*/  IABS R146, R93 ;  /* 0x0000005d00927213 */ /* 0x000fe40000000000 */
[----:B------:R-:W-:Y:S01]  /*30b0*/  LOP3.LUT R96, R74, 0x46, RZ, 0xfc, !PT ;  /* 0x000000464a607812 */ /* 0x000fe200078efcff */
[----:B------:R-:W-:Y:S01]  /*30c0*/  @!P6 IMAD.IADD R145, R145, 0x1, -R23 ;  /* 0x000000019191e824 */ /* 0x000fe200078e0a17 */
[----:B------:R-:W-:Y:S01]  /*30d0*/  IABS R147, R95 ;  /* 0x0000005f00937213 */ /* 0x000fe20000000000 */
[----:B------:R-:W-:Y:S01]  /*30e0*/  IMAD.HI.U32 R90, R72, R146, RZ ;  /* 0x00000092485a7227 */ /* 0x000fe200078e00ff */
[C---:B------:R-:W-:Y:S02]  /*30f0*/  ISETP.GT.U32.AND P6, PT, R23.reuse, R144, PT ;  /* 0x000000901700720c */ /* 0x040fe40003fc4070 */
[----:B------:R-:W-:Y:S01]  /*3100*/  IABS R148, R96 ;  /* 0x0000006000947213 */ /* 0x000fe20000000000 */
[----:B------:R-:W-:Y:S01]  /*3110*/  @!P4 IMAD.MOV R143, RZ, RZ, -R143 ;  /* 0x000000ffff8fc224 */ /* 0x000fe200078e0a8f */
[----:B------:R-:W-:Y:S01]  /*3120*/  ISETP.GE.AND P0, PT, R92, RZ, PT ;  /* 0x000000ff5c00720c */ /* 0x000fe20003f06270 */
[----:B------:R-:W-:Y:S01]  /*3130*/  IMAD.HI.U32 R91, R72, R147, RZ ;  /* 0x00000093485b7227 */ /* 0x000fe200078e00ff */
[----:B------:R-:W-:-:S02]  /*3140*/  ISETP.GT.U32.AND P4, PT, R23, R145, PT ;  /* 0x000000911700720c */ /* 0x000fc40003f84070 */
[----:B------:R-:W-:Y:S01]  /*3150*/  LOP3.LUT R97, R74, 0x48, RZ, 0xfc, !PT ;  /* 0x000000484a617812 */ /* 0x000fe200078efcff */
[----:B------:R-:W-:Y:S02]  /*3160*/  IMAD.MOV R92, RZ, RZ, -R90 ;  /* 0x000000ffff5c7224 */ /* 0x000fe400078e0a5a */
[----:B------:R-:W-:Y:S02]  /*3170*/  @!P2 IMAD.IADD R89, R89, 0x1, -R23 ;  /* 0x000000015959a824 */ /* 0x000fe400078e0a17 */
[----:B------:R-:W-:-:S03]  /*3180*/  IMAD.HI.U32 R90, R72, R148, RZ ;  /* 0x00000094485a7227 */ /* 0x000fc600078e00ff */
[C---:B------:R-:W-:Y:S01]  /*3190*/  ISETP.GT.U32.AND P2, PT, R23.reuse, R89, PT ;  /* 0x000000591700720c */ /* 0x040fe20003f44070 */
[----:B------:R-:W-:Y:S01]  /*31a0*/  IMAD.MOV R94, RZ, RZ, -R91 ;  /* 0x000000ffff5e7224 */ /* 0x000fe200078e0a5b */
[----:B------:R-:W-:Y:S01]  /*31b0*/  IABS R91, R97 ;  /* 0x00000061005b7213 */ /* 0x000fe20000000000 */
[C---:B------:R-:W-:Y:S02]  /*31c0*/  IMAD R146, R23.reuse, R92, R146 ;  /* 0x0000005c17927224 */ /* 0x040fe400078e0292 */
[----:B------:R-:W-:Y:S02]  /*31d0*/  IMAD.MOV R90, RZ, RZ, -R90 ;  /* 0x000000ffff5a7224 */ /* 0x000fe400078e0a5a */
[C---:B------:R-:W-:Y:S02]  /*31e0*/  IMAD R147, R23.reuse, R94, R147 ;  /* 0x0000005e17937224 */ /* 0x040fe400078e0293 */
[----:B------:R-:W-:Y:S01]  /*31f0*/  @!P6 IMAD.IADD R144, R144, 0x1, -R23 ;  /* 0x000000019090e824 */ /* 0x000fe200078e0a17 */
[C---:B------:R-:W-:Y:S01]  /*3200*/  ISETP.GT.U32.AND P6, PT, R23.reuse, R146, PT ;  /* 0x000000921700720c */ /* 0x040fe20003fc4070 */
[----:B------:R-:W-:-:S02]  /*3210*/  IMAD R148, R23, R90, R148 ;  /* 0x0000005a17947224 */ /* 0x000fc400078e0294 */
[----:B------:R-:W-:-:S04]  /*3220*/  IMAD.HI.U32 R90, R72, R91, RZ ;  /* 0x0000005b485a7227 */ /* 0x000fc800078e00ff */
[--C-:B------:R-:W-:Y:S01]  /*3230*/  @!P4 IMAD.IADD R145, R145, 0x1, -R23.reuse ;  /* 0x000000019191c824 */ /* 0x100fe200078e0a17 */
[----:B------:R-:W-:Y:S01]  /*3240*/  ISETP.GT.U32.AND P4, PT, R23, R147, PT ;  /* 0x000000931700720c */ /* 0x000fe20003f84070 */
[----:B------:R-:W-:Y:S02]  /*3250*/  IMAD.MOV R90, RZ, RZ, -R90 ;  /* 0x000000ffff5a7224 */ /* 0x000fe400078e0a5a */
[----:B------:R-:W-:Y:S02]  /*3260*/  @!P2 IMAD.IADD R89, R89, 0x1, -R23 ;  /* 0x000000015959a824 */ /* 0x000fe400078e0a17 */
[----:B------:R-:W-:Y:S02]  /*3270*/  IMAD R90, R23, R90, R91 ;  /* 0x0000005a175a7224 */ /* 0x000fe400078e025b */
[----:B------:R-:W-:Y:S01]  /*3280*/  @!P3 IMAD.MOV R144, RZ, RZ, -R144 ;  /* 0x000000ffff90b224 */ /* 0x000fe200078e0a90 */
[----:B------:R-:W-:Y:S01]  /*3290*/  ISETP.GE.AND P3, PT, R93, RZ, PT ;  /* 0x000000ff5d00720c */ /* 0x000fe20003f66270 */
[----:B------:R-:W-:Y:S01]  /*32a0*/  @!P1 IMAD.MOV R145, RZ, RZ, -R145 ;  /* 0x000000ffff919224 */ /* 0x000fe200078e0a91 */
[C---:B------:R-:W-:Y:S01]  /*32b0*/  ISETP.GT.U32.AND P1, PT, R23.reuse, R148, PT ;  /* 0x000000941700720c */ /* 0x040fe20003f24070 */
[----:B------:R-:W-:Y:S01]  /*32c0*/  @!P6 IMAD.IADD R146, R146, 0x1, -R23 ;  /* 0x000000019292e824 */ /* 0x000fe200078e0a17 */
[----:B------:R-:W-:Y:S01]  /*32d0*/  LOP3.LUT R93, R74, 0x4a, RZ, 0xfc, !PT ;  /* 0x0000004a4a5d7812 */ /* 0x000fe200078efcff */
[----:B------:R-:W-:Y:S01]  /*32e0*/  @!P0 IMAD.MOV R89, RZ, RZ, -R89 ;  /* 0x000000ffff598224 */ /* 0x000fe200078e0a59 */
[----:B------:R-:W-:Y:S01]  /*32f0*/  ISETP.GT.U32.AND P0, PT, R23, R90, PT ;  /* 0x0000005a1700720c */ /* 0x000fe20003f04070 */
[----:B------:R-:W-:Y:S01]  /*3300*/  @!P4 IMAD.IADD R147, R147, 0x1, -R23 ;  /* 0x000000019393c824 */ /* 0x000fe200078e0a17 */
[----:B------:R-:W-:-:S02]  /*3310*/  ISETP.GT.U32.AND P6, PT, R23, R146, PT ;  /* 0x000000921700720c */ /* 0x000fc40003fc4070 */
[----:B------:R-:W-:Y:S02]  /*3320*/  IABS R149, R93 ;  /* 0x0000005d00957213 */ /* 0x000fe40000000000 */
[----:B------:R-:W-:-:S03]  /*3330*/  ISETP.GT.U32.AND P4, PT, R23, R147, PT ;  /* 0x000000931700720c */ /* 0x000fc60003f84070 */
[----:B------:R-:W-:Y:S01]  /*3340*/  IMAD.HI.U32 R91, R72, R149, RZ ;  /* 0x00000095485b7227 */ /* 0x000fe200078e00ff */
[----:B------:R-:W-:-:S03]  /*3350*/  LOP3.LUT R98, R74, 0x4e, RZ, 0xfc, !PT ;  /* 0x0000004e4a627812 */ /* 0x000fc600078efcff */
[----:B------:R-:W-:Y:S02]  /*3360*/  @!P1 IMAD.IADD R148, R148, 0x1, -R23 ;  /* 0x0000000194949824 */ /* 0x000fe400078e0a17 */
[----:B------:R-:W-:Y:S02]  /*3370*/  IMAD.MOV R94, RZ, RZ, -R91 ;  /* 0x000000ffff5e7224 */ /* 0x000fe400078e0a5b */
[--C-:B------:R-:W-:Y:S01]  /*3380*/  @!P0 IMAD.IADD R90, R90, 0x1, -R23.reuse ;  /* 0x000000015a5a8824 */ /* 0x100fe200078e0a17 */
[C---:B------:R-:W-:Y:S01]  /*3390*/  ISETP.GT.U32.AND P1, PT, R23.reuse, R148, PT ;  /* 0x000000941700720c */ /* 0x040fe20003f24070 */
[----:B------:R-:W-:Y:S01]  /*33a0*/  @!P6 IMAD.IADD R146, R146, 0x1, -R23 ;  /* 0x000000019292e824 */ /* 0x000fe200078e0a17 */
[----:B------:R-:W-:Y:S01]  /*33b0*/  IABS R151, R98 ;  /* 0x0000006200977213 */ /* 0x000fe20000000000 */
[C---:B------:R-:W-:Y:S01]  /*33c0*/  IMAD R149, R23.reuse, R94, R149 ;  /* 0x0000005e17957224 */ /* 0x040fe200078e0295 */
[----:B------:R-:W-:Y:S01]  /*33d0*/  ISETP.GT.U32.AND P0, PT, R23, R90, PT ;  /* 0x0000005a1700720c */ /* 0x000fe20003f04070 */
[----:B------:R-:W-:Y:S01]  /*33e0*/  @!P4 IMAD.IADD R147, R147, 0x1, -R23 ;  /* 0x000000019393c824 */ /* 0x000fe200078e0a17 */
[----:B------:R-:W-:Y:S01]  /*33f0*/  ISETP.GE.AND P6, PT, R96, RZ, PT ;  /* 0x000000ff6000720c */ /* 0x000fe20003fc6270 */
[----:B------:R-:W-:Y:S01]  /*3400*/  @!P3 IMAD.MOV R146, RZ, RZ, -R146 ;  /* 0x000000ffff92b224 */ /* 0x000fe200078e0a92 */
[----:B------:R-:W-:Y:S01]  /*3410*/  ISETP.GE.AND P2, PT, R95, RZ, PT ;  /* 0x000000ff5f00720c */ /* 0x000fe20003f46270 */
[----:B------:R-:W-:Y:S01]  /*3420*/  IMAD.HI.U32 R92, R72, R151, RZ ;  /* 0x00000097485c7227 */ /* 0x000fe200078e00ff */
[----:B------:R-:W-:-:S02]  /*3430*/  ISETP.GE.AND P4, PT, R97, RZ, PT ;  /* 0x000000ff6100720c */ /* 0x000fc40003f86270 */
[----:B------:R-:W-:Y:S02]  /*3440*/  ISETP.GT.U32.AND P3, PT, R23, R149, PT ;  /* 0x000000951700720c */ /* 0x000fe40003f64070 */
[----:B------:R-:W-:Y:S01]  /*3450*/  LOP3.LUT R95, R74, 0x4c, RZ, 0xfc, !PT ;  /* 0x0000004c4a5f7812 */ /* 0x000fe200078efcff */
[----:B------:R-:W-:-:S03]  /*3460*/  IMAD.MOV R92, RZ, RZ, -R92 ;  /* 0x000000ffff5c7224 */ /* 0x000fc600078e0a5c */
[----:B------:R-:W-:Y:S01]  /*3470*/  IABS R150, R95 ;  /* 0x0000005f00967213 */ /* 0x000fe20000000000 */
[----:B------:R-:W-:Y:S02]  /*3480*/  @!P1 IMAD.IADD R148, R148, 0x1, -R23 ;  /* 0x0000000194949824 */ /* 0x000fe400078e0a17 */
[----:B------:R-:W-:Y:S02]  /*3490*/  IMAD R151, R23, R92, R151 ;  /* 0x0000005c17977224 */ /* 0x000fe400078e0297 */
[----:B------:R-:W-:Y:S02]  /*34a0*/  @!P0 IMAD.IADD R90, R90, 0x1, -R23 ;  /* 0x000000015a5a8824 */ /* 0x000fe400078e0a17 */
[----:B------:R-:W-:-:S04]  /*34b0*/  IMAD.HI.U32 R91, R72, R150, RZ ;  /* 0x00000096485b7227 */ /* 0x000fc800078e00ff */
[----:B------:R-:W-:Y:S01]  /*34c0*/  @!P6 IMAD.MOV R148, RZ, RZ, -R148 ;  /* 0x000000ffff94e224 */ /* 0x000fe200078e0a94 */
[----:B------:R-:W-:Y:S01]  /*34d0*/  ISETP.GE.AND P6, PT, R98, RZ, PT ;  /* 0x000000ff6200720c */ /* 0x000fe20003fc6270 */
[----:B------:R-:W-:Y:S01]  /*34e0*/  @!P3 IMAD.IADD R149, R149, 0x1, -R23 ;  /* 0x000000019595b824 */ /* 0x000fe200078e0a17 */
[C---:B------:R-:W-:Y:S01]  /*34f0*/  LOP3.LUT R98, R74.reuse, 0x52, RZ, 0xfc, !PT ;  /* 0x000000524a627812 */ /* 0x040fe200078efcff */
[----:B------:R-:W-:Y:S01]  /*3500*/  @!P4 IMAD.MOV R90, RZ, RZ, -R90 ;  /* 0x000000ffff5ac224 */ /* 0x000fe200078e0a5a */
[C---:B------:R-:W-:Y:S01]  /*3510*/  ISETP.GT.U32.AND P4, PT, R23.reuse, R151, PT ;  /* 0x000000971700720c */ /* 0x040fe20003f84070 */
[----:B------:R-:W-:Y:S01]  /*3520*/  IMAD.MOV R91, RZ, RZ, -R91 ;  /* 0x000000ffff5b7224 */ /* 0x000fe200078e0a5b */
[----:B------:R-:W-:Y:S02]  /*3530*/  IABS R152, R98 ;  /* 0x0000006200987213 */ /* 0x000fe40000000000 */
[C---:B------:R-:W-:Y:S01]  /*3540*/  ISETP.GT.U32.AND P3, PT, R23.reuse, R149, PT ;  /* 0x000000951700720c */ /* 0x040fe20003f64070 */
[----:B------:R-:W-:Y:S01]  /*3550*/  IMAD R150, R23, R91, R150 ;  /* 0x0000005b17967224 */ /* 0x000fe200078e0296 */
[----:B------:R-:W-:Y:S01]  /*3560*/  LOP3.LUT R97, R74, 0x50, RZ, 0xfc, !PT ;  /* 0x000000504a617812 */ /* 0x000fe200078efcff */
[----:B------:R-:W-:Y:S01]  /*3570*/  IMAD.HI.U32 R92, R72, R152, RZ ;  /* 0x00000098485c7227 */ /* 0x000fe200078e00ff */
[----:B------:R-:W-:-:S02]  /*3580*/  ISETP.GE.AND P1, PT, R93, RZ, PT ;  /* 0x000000ff5d00720c */ /* 0x000fc40003f26270 */
[----:B------:R-:W-:Y:S02]  /*3590*/  ISETP.GT.U32.AND P0, PT, R23, R150, PT ;  /* 0x000000961700720c */ /* 0x000fe40003f04070 */
[----:B------:R-:W-:Y:S01]  /*35a0*/  IABS R93, R97 ;  /* 0x00000061005d7213 */ /* 0x000fe20000000000 */
[----:B------:R-:W-:Y:S01]  /*35b0*/  @!P2 IMAD.MOV R147, RZ, RZ, -R147 ;  /* 0x000000ffff93a224 */ /* 0x000fe200078e0a93 */
[----:B------:R-:W-:Y:S01]  /*35c0*/  ISETP.GE.AND P2, PT, R95, RZ, PT ;  /* 0x000000ff5f00720c */ /* 0x000fe20003f46270 */
[----:B------:R-:W-:Y:S01]  /*35d0*/  IMAD.MOV R95, RZ, RZ, -R92 ;  /* 0x000000ffff5f7224 */ /* 0x000fe200078e0a5c */
[----:B------:R-:W-:Y:S01]  /*35e0*/  LOP3.LUT R100, R74, 0x56, RZ, 0xfc, !PT ;  /* 0x000000564a647812 */ /* 0x000fe200078efcff */
[----:B------:R-:W-:Y:S02]  /*35f0*/  @!P4 IMAD.IADD R151, R151, 0x1, -R23 ;  /* 0x000000019797c824 */ /* 0x000fe400078e0a17 */
[----:B------:R-:W-:Y:S01]  /*3600*/  IMAD.HI.U32 R91, R72, R93, RZ ;  /* 0x0000005d485b7227 */ /* 0x000fe200078e00ff */
[----:B------:R-:W-:-:S02]  /*3610*/  IABS R106, R100 ;  /* 0x00000064006a7213 */ /* 0x000fc40000000000 */
[----:B------:R-:W-:Y:S01]  /*3620*/  ISETP.GT.U32.AND P4, PT, R23, R151, PT ;  /* 0x000000971700720c */ /* 0x000fe20003f84070 */
[----:B------:R-:W-:Y:S02]  /*3630*/  @!P3 IMAD.IADD R149, R149, 0x1, -R23 ;  /* 0x000000019595b824 */ /* 0x000fe400078e0a17 */
[C---:B------:R-:W-:Y:S02]  /*3640*/  IMAD R152, R23.reuse, R95, R152 ;  /* 0x0000005f17987224 */ /* 0x040fe400078e0298 */
[----:B------:R-:W-:Y:S02]  /*3650*/  IMAD.MOV R94, RZ, RZ, -R91 ;  /* 0x000000ffff5e7224 */ /* 0x000fe400078e0a5b */
[----:B------:R-:W-:Y:S01]  /*3660*/  @!P1 IMAD.MOV R149, RZ, RZ, -R149 ;  /* 0x000000ffff959224 */ /* 0x000fe200078e0a95 */
[C---:B------:R-:W-:Y:S01]  /*3670*/  ISETP.GT.U32.AND P1, PT, R23.reuse, R152, PT ;  /* 0x000000981700720c */ /* 0x040fe20003f24070 */
[----:B------:R-:W-:Y:S02]  /*3680*/  @!P0 IMAD.IADD R150, R150, 0x1, -R23 ;  /* 0x0000000196968824 */ /* 0x000fe400078e0a17 */
[----:B------:R-:W-:-:S02]  /*3690*/  IMAD R91, R23, R94, R93 ;  /* 0x0000005e175b7224 */ /* 0x000fc400078e025d */
[----:B------:R-:W-:Y:S01]  /*36a0*/  IMAD.HI.U32 R93, R72, R106, RZ ;  /* 0x0000006a485d7227 */ /* 0x000fe200078e00ff */
[----:B------:R-:W-:-:S03]  /*36b0*/  ISETP.GT.U32.AND P0, PT, R23, R150, PT ;  /* 0x000000961700720c */ /* 0x000fc60003f04070 */
[----:B------:R-:W-:Y:S01]  /*36c0*/  IMAD.MOV R93, RZ, RZ, -R93 ;  /* 0x000000ffff5d7224 */ /* 0x000fe200078e0a5d */
[----:B------:R-:W-:Y:S01]  /*36d0*/  ISETP.GE.AND P3, PT, R97, RZ, PT ;  /* 0x000000ff6100720c */ /* 0x000fe20003f66270 */
[--C-:B------:R-:W-:Y:S01]  /*36e0*/  @!P4 IMAD.IADD R151, R151, 0x1, -R23.reuse ;  /* 0x000000019797c824 */ /* 0x100fe200078e0a17 */
[----:B------:R-:W-:Y:S01]  /*36f0*/  LOP3.LUT R97, R74, 0x58, RZ, 0xfc, !PT ;  /* 0x000000584a617812 */ /* 0x000fe200078efcff */
[C---:B------:R-:W-:Y:S02]  /*3700*/  IMAD R106, R23.reuse, R93, R106 ;  /* 0x0000005d176a7224 */ /* 0x040fe400078e026a */
[----:B------:R-:W-:Y:S01]  /*3710*/  @!P1 IMAD.IADD R152, R152, 0x1, -R23 ;  /* 0x0000000198989824 */ /* 0x000fe200078e0a17 */
[----:B------:R-:W-:Y:S01]  /*3720*/  IABS R94, R97 ;  /* 0x00000061005e7213 */ /* 0x000fe20000000000 */
[----:B------:R-:W-:Y:S01]  /*3730*/  @!P6 IMAD.MOV R151, RZ, RZ, -R151 ;  /* 0x000000ffff97e224 */ /* 0x000fe200078e0a97 */
[C---:B------:R-:W-:Y:S01]  /*3740*/  ISETP.GT.U32.AND P6, PT, R23.reuse, R106, PT ;  /* 0x0000006a1700720c */ /* 0x040fe20003fc4070 */
[----:B------:R-:W-:Y:S01]  /*3750*/  @!P0 IMAD.IADD R150, R150, 0x1, -R23 ;  /* 0x0000000196968824 */ /* 0x000fe200078e0a17 */
[C---:B------:R-:W-:Y:S01]  /*3760*/  ISETP.GT.U32.AND P1, PT, R23.reuse, R152, PT ;  /* 0x000000981700720c */ /* 0x040fe20003f24070 */
[----:B------:R-:W-:Y:S01]  /*3770*/  IMAD.HI.U32 R93, R72, R94, RZ ;  /* 0x0000005e485d7227 */ /* 0x000fe200078e00ff */
[----:B------:R-:W-:-:S03]  /*3780*/  ISETP.GT.U32.AND P0, PT, R23, R91, PT ;  /* 0x0000005b1700720c */ /* 0x000fc60003f04070 */
[----:B------:R-:W-:Y:S01]  /*3790*/  @!P2 IMAD.MOV R150, RZ, RZ, -R150 ;  /* 0x000000ffff96a224 */ /* 0x000fe200078e0a96 */
[----:B------:R-:W-:Y:S01]  /*37a0*/  ISETP.GE.AND P2, PT, R98, RZ, PT ;  /* 0x000000ff6200720c */ /* 0x000fe20003f46270 */
[----:B------:R-:W-:Y:S01]  /*37b0*/  IMAD.MOV R93, RZ, RZ, -R93 ;  /* 0x000000ffff5d7224 */ /* 0x000fe200078e0a5d */
[----:B------:R-:W-:-:S03]  /*37c0*/  LOP3.LUT R98, R74, 0x5a, RZ, 0xfc, !PT ;  /* 0x0000005a4a627812 */ /* 0x000fc600078efcff */
[C---:B------:R-:W-:Y:S01]  /*37d0*/  IMAD R93, R23.reuse, R93, R94 ;  /* 0x0000005d175d7224 */ /* 0x040fe200078e025e */
[----:B------:R-:W-:Y:S01]  /*37e0*/  IABS R133, R98 ;  /* 0x0000006200857213 */ /* 0x000fe20000000000 */
[--C-:B------:R-:W-:Y:S02]  /*37f0*/  @!P6 IMAD.IADD R106, R106, 0x1, -R23.reuse ;  /* 0x000000016a6ae824 */ /* 0x100fe400078e0a17 */
[----:B------:R-:W-:Y:S01]  /*3800*/  @!P1 IMAD.IADD R152, R152, 0x1, -R23 ;  /* 0x0000000198989824 */ /* 0x000fe200078e0a17 */
[C---:B------:R-:W-:Y:S01]  /*3810*/  ISETP.GT.U32.AND P1, PT, R23.reuse, R93, PT ;  /* 0x0000005d1700720c */ /* 0x040fe20003f24070 */
[----:B------:R-:W-:Y:S01]  /*3820*/  IMAD.HI.U32 R94, R72, R133, RZ ;  /* 0x00000085485e7227 */ /* 0x000fe200078e00ff */
[----:B------:R-:W-:-:S03]  /*3830*/  ISETP.GT.U32.AND P6, PT, R23, R106, PT ;  /* 0x0000006a1700720c */ /* 0x000fc60003fc4070 */
[----:B------:R-:W-:Y:S02]  /*3840*/  @!P0 IMAD.IADD R91, R91, 0x1, -R23 ;  /* 0x000000015b5b8824 */ /* 0x000fe400078e0a17 */
[----:B------:R-:W-:-:S03]  /*3850*/  IMAD.MOV R94, RZ, RZ, -R94 ;  /* 0x000000ffff5e7224 */ /* 0x000fc600078e0a5e */
[C---:B------:R-:W-:Y:S01]  /*3860*/  ISETP.GT.U32.AND P0, PT, R23.reuse, R91, PT ;  /* 0x0000005b1700720c */ /* 0x040fe20003f04070 */
[----:B------:R-:W-:Y:S01]  /*3870*/  IMAD R133, R23, R94, R133 ;  /* 0x0000005e17857224 */ /* 0x000fe200078e0285 */
[----:B------:R-:W-:Y:S01]  /*3880*/  LOP3.LUT R99, R74, 0x54, RZ, 0xfc, !PT ;  /* 0x000000544a637812 */ /* 0x000fe200078efcff */
[--C-:B------:R-:W-:Y:S02]  /*3890*/  @!P1 IMAD.IADD R93, R93, 0x1, -R23.reuse ;  /* 0x000000015d5d9824 */ /* 0x100fe400078e0a17 */
[----:B------:R-:W-:Y:S01]  /*38a0*/  @!P6 IMAD.IADD R106, R106, 0x1, -R23 ;  /* 0x000000016a6ae824 */ /* 0x000fe200078e0a17 */
[C---:B------:R-:W-:Y:S02]  /*38b0*/  ISETP.GT.U32.AND P6, PT, R23.reuse, R133, PT ;  /* 0x000000851700720c */ /* 0x040fe40003fc4070 */
[----:B------:R-:W-:Y:S02]  /*38c0*/  IABS R96, R99 ;  /* 0x0000006300607213 */ /* 0x000fe40000000000 */
[----:B------:R-:W-:-:S02]  /*38d0*/  ISETP.GT.U32.AND P1, PT, R23, R93, PT ;  /* 0x0000005d1700720c */ /* 0x000fc40003f24070 */
[----:B------:R-:W-:Y:S01]  /*38e0*/  LOP3.LUT R101, R74, 0x5c, RZ, 0xfc, !PT ;  /* 0x0000005c4a657812 */ /* 0x000fe200078efcff */
[----:B------:R-:W-:Y:S01]  /*38f0*/  IMAD.HI.U32 R92, R72, R96, RZ ;  /* 0x00000060485c7227 */ /* 0x000fe200078e00ff */
[----:B------:R-:W-:Y:S02]  /*3900*/  LOP3.LUT R94, R74, 0x5e, RZ, 0xfc, !PT ;  /* 0x0000005e4a5e7812 */ /* 0x000fe400078efcff */
[----:B------:R-:W-:Y:S01]  /*3910*/  IABS R107, R101 ;  /* 0x00000065006b7213 */ /* 0x000fe20000000000 */
[----:B------:R-:W-:Y:S02]  /*3920*/  @!P0 IMAD.IADD R91, R91, 0x1, -R23 ;  /* 0x000000015b5b8824 */ /* 0x000fe400078e0a17 */
[----:B------:R-:W-:Y:S02]  /*3930*/  IMAD.MOV R92, RZ, RZ, -R92 ;  /* 0x000000ffff5c7224 */ /* 0x000fe400078e0a5c */
[----:B------:R-:W-:Y:S01]  /*3940*/  @!P3 IMAD.MOV R91, RZ, RZ, -R91 ;  /* 0x000000ffff5bb224 */ /* 0x000fe200078e0a5b */
[----:B------:R-:W-:Y:S01]  /*3950*/  ISETP.GE.AND P3, PT, R100, RZ, PT ;  /* 0x000000ff6400720c */ /* 0x000fe20003f66270 */
[----:B------:R-:W-:Y:S01]  /*3960*/  @!P6 IMAD.IADD R133, R133, 0x1, -R23 ;  /* 0x000000018585e824 */ /* 0x000fe200078e0a17 */
[----:B------:R-:W-:Y:S01]  /*3970*/  IABS R108, R94 ;  /* 0x0000005e006c7213 */ /* 0x000fe20000000000 */
[----:B------:R-:W-:-:S04]  /*3980*/  IMAD.HI.U32 R95, R72, R107, RZ ;  /* 0x0000006b485f7227 */ /* 0x000fc800078e00ff */
[C---:B------:R-:W-:Y:S01]  /*3990*/  IMAD R92, R23.reuse, R92, R96 ;  /* 0x0000005c175c7224 */ /* 0x040fe200078e0260 */
[----:B------:R-:W-:Y:S01]  /*39a0*/  ISETP.GT.U32.AND P6, PT, R23, R133, PT ;  /* 0x000000851700720c */ /* 0x000fe20003fc4070 */
[----:B------:R-:W-:Y:S01]  /*39b0*/  @!P1 IMAD.IADD R93, R93, 0x1, -R23 ;  /* 0x000000015d5d9824 */ /* 0x000fe200078e0a17 */
[----:B------:R-:W-:Y:S01]  /*39c0*/  ISETP.GE.AND P1, PT, R94, RZ, PT ;  /* 0x000000ff5e00720c */ /* 0x000fe20003f26270 */
[----:B------:R-:W-:Y:S02]  /*39d0*/  IMAD.MOV R96, RZ, RZ, -R95 ;  /* 0x000000ffff607224 */ /* 0x000fe400078e0a5f */
[----:B------:R-:W-:Y:S01]  /*39e0*/  IMAD.HI.U32 R94, R72, R108, RZ ;  /* 0x0000006c485e7227 */ /* 0x000fe200078e00ff */
[----:B------:R-:W-:-:S03]  /*39f0*/  ISETP.GT.U32.AND P4, PT, R23, R92, PT ;  /* 0x0000005c1700720c */ /* 0x000fc60003f84070 */
[C---:B------:R-:W-:Y:S02]  /*3a00*/  IMAD R107, R23.reuse, R96, R107 ;  /* 0x00000060176b7224 */ /* 0x040fe400078e026b */
[----:B------:R-:W-:Y:S02]  /*3a10*/  IMAD.MOV R94, RZ, RZ, -R94 ;  /* 0x000000ffff5e7224 */ /* 0x000fe400078e0a5e */
[----:B------:R-:W-:Y:S01]  /*3a20*/  @!P3 IMAD.MOV R106, RZ, RZ, -R106 ;  /* 0x000000ffff6ab224 */ /* 0x000fe200078e0a6a */
[C---:B------:R-:W-:Y:S01]  /*3a30*/  ISETP.GT.U32.AND P3, PT, R23.reuse, R107, PT ;  /* 0x0000006b1700720c */ /* 0x040fe20003f64070 */
[----:B------:R-:W-:Y:S02]  /*3a40*/  IMAD R108, R23, R94, R108 ;  /* 0x0000005e176c7224 */ /* 0x000fe400078e026c */
[----:B------:R-:W-:-:S03]  /*3a50*/  @!P6 IMAD.IADD R133, R133, 0x1, -R23 ;  /* 0x000000018585e824 */ /* 0x000fc600078e0a17 */
[----:B------:R-:W-:Y:S01]  /*3a60*/  ISETP.GT.U32.AND P6, PT, R23, R108, PT ;  /* 0x0000006c1700720c */ /* 0x000fe20003fc4070 */
[--C-:B------:R-:W-:Y:S01]  /*3a70*/  @!P4 IMAD.IADD R92, R92, 0x1, -R23.reuse ;  /* 0x000000015c5cc824 */ /* 0x100fe200078e0a17 */
[----:B------:R-:W-:Y:S02]  /*3a80*/  ISETP.GE.AND P0, PT, R99, RZ, PT ;  /* 0x000000ff6300720c */ /* 0x000fe40003f06270 */
[C---:B------:R-:W-:Y:S02]  /*3a90*/  LOP3.LUT R99, R74.reuse, 0x60, RZ, 0xfc, !PT ;  /* 0x000000604a637812 */ /* 0x040fe400078efcff */
[----:B------:R-:W-:Y:S01]  /*3aa0*/  ISETP.GT.U32.AND P4, PT, R23, R92, PT ;  /* 0x0000005c1700720c */ /* 0x000fe20003f84070 */
[----:B------:R-:W-:Y:S01]  /*3ab0*/  @!P3 IMAD.IADD R107, R107, 0x1, -R23 ;  /* 0x000000016b6bb824 */ /* 0x000fe200078e0a17 */
[----:B------:R-:W-:Y:S01]  /*3ac0*/  LOP3.LUT R100, R74, 0x62, RZ, 0xfc, !PT ;  /* 0x000000624a647812 */ /* 0x000fe200078efcff */
[----:B------:R-:W-:Y:S01]  /*3ad0*/  @!P2 IMAD.MOV R152, RZ, RZ, -R152 ;  /* 0x000000ffff98a224 */ /* 0x000fe200078e0a98 */
[----:B------:R-:W-:-:S02]  /*3ae0*/  ISETP.GE.AND P2, PT, R97, RZ, PT ;  /* 0x000000ff6100720c */ /* 0x000fc40003f46270 */
[----:B------:R-:W-:Y:S01]  /*3af0*/  IABS R96, R99 ;  /* 0x0000006300607213 */ /* 0x000fe20000000000 */
[----:B------:R-:W-:Y:S01]  /*3b00*/  @!P6 IMAD.IADD R108, R108, 0x1, -R23 ;  /* 0x000000016c6ce824 */ /* 0x000fe200078e0a17 */
[C---:B------:R-:W-:Y:S02]  /*3b10*/  ISETP.GT.U32.AND P3, PT, R23.reuse, R107, PT ;  /* 0x0000006b1700720c */ /* 0x040fe40003f64070 */
[----:B------:R-:W-:Y:S01]  /*3b20*/  IABS R97, R100 ;  /* 0x0000006400617213 */ /* 0x000fe20000000000 */
[----:B------:R-:W-:Y:S01]  /*3b30*/  IMAD.HI.U32 R95, R72, R96, RZ ;  /* 0x00000060485f7227 */ /* 0x000fe200078e00ff */
[----:B------:R-:W-:Y:S02]  /*3b40*/  LOP3.LUT R111, R74, 0x64, RZ, 0xfc, !PT ;  /* 0x000000644a6f7812 */ /* 0x000fe400078efcff */
[----:B------:R-:W-:Y:S01]  /*3b50*/  ISETP.GT.U32.AND P6, PT, R23, R108, PT ;  /* 0x0000006c1700720c */ /* 0x000fe20003fc4070 */
[----:B------:R-:W-:-:S04]  /*3b60*/  IMAD.HI.U32 R94, R72, R97, RZ ;  /* 0x00000061485e7227 */ /* 0x000fc800078e00ff */
[----:B------:R-:W-:Y:S01]  /*3b70*/  @!P4 IMAD.IADD R92, R92, 0x1, -R23 ;  /* 0x000000015c5cc824 */ /* 0x000fe200078e0a17 */
[----:B------:R-:W-:Y:S01]  /*3b80*/  ISETP.GE.AND P4, PT, R98, RZ, PT ;  /* 0x000000ff6200720c */ /* 0x000fe20003f86270 */
[----:B------:R-:W-:Y:S01]  /*3b90*/  IMAD.MOV R95, RZ, RZ, -R95 ;  /* 0x000000ffff5f7224 */ /* 0x000fe200078e0a5f */
[----:B------:R-:W-:Y:S01]  /*3ba0*/  IABS R98, R111 ;  /* 0x0000006f00627213 */ /* 0x000fe20000000000 */
[----:B------:R-:W-:Y:S01]  /*3bb0*/  IMAD.MOV R94, RZ, RZ, -R94 ;  /* 0x000000ffff5e7224 */ /* 0x000fe200078e0a5e */
[C---:B------:R-:W-:Y:S01]  /*3bc0*/  LOP3.LUT R113, R74.reuse, 0x66, RZ, 0xfc, !PT ;  /* 0x000000664a717812 */ /* 0x040fe200078efcff */
[----:B------:R-:W-:Y:S01]  /*3bd0*/  IMAD R95, R23, R95, R96 ;  /* 0x0000005f175f7224 */ /* 0x000fe200078e0260 */
[----:B------:R-:W-:Y:S01]  /*3be0*/  LOP3.LUT R114, R74, 0x68, RZ, 0xfc, !PT ;  /* 0x000000684a727812 */ /* 0x000fe200078efcff */
[----:B------:R-:W-:Y:S01]  /*3bf0*/  @!P3 IMAD.IADD R107, R107, 0x1, -R23 ;  /* 0x000000016b6bb824 */ /* 0x000fe200078e0a17 */
[----:B------:R-:W-:Y:S01]  /*3c00*/  ISETP.GE.AND P3, PT, R100, RZ, PT ;  /* 0x000000ff6400720c */ /* 0x000fe20003f66270 */
[----:B------:R-:W-:Y:S01]  /*3c10*/  IMAD.HI.U32 R96, R72, R98, RZ ;  /* 0x0000006248607227 */ /* 0x000fe200078e00ff */
[----:B------:R-:W-:-:S03]  /*3c20*/  IABS R100, R113 ;  /* 0x0000007100647213 */ /* 0x000fc60000000000 */
[C---:B------:R-:W-:Y:S01]  /*3c30*/  IMAD R94, R23.reuse, R94, R97 ;  /* 0x0000005e175e7224 */ /* 0x040fe200078e0261 */
[----:B------:R-:W-:Y:S01]  /*3c40*/  IABS R102, R114 ;  /* 0x0000007200667213 */ /* 0x000fe20000000000 */
[----:B------:R-:W-:Y:S02]  /*3c50*/  IMAD.MOV R96, RZ, RZ, -R96 ;  /* 0x000000ffff607224 */ /* 0x000fe400078e0a60 */
[----:B------:R-:W-:Y:S01]  /*3c60*/  @!P6 IMAD.IADD R108, R108, 0x1, -R23 ;  /* 0x000000016c6ce824 */ /* 0x000fe200078e0a17 */
[----:B------:R-:W-:Y:S01]  /*3c70*/  ISETP.GT.U32.AND P6, PT, R23, R94, PT ;  /* 0x0000005e1700720c */ /* 0x000fe20003fc4070 */
[----:B------:R-:W-:Y:S01]  /*3c80*/  IMAD.HI.U32 R97, R72, R100, RZ ;  /* 0x0000006448617227 */ /* 0x000fe200078e00ff */
[----:B------:R-:W-:-:S03]  /*3c90*/  LOP3.LUT R115, R74, 0x6a, RZ, 0xfc, !PT ;  /* 0x0000006a4a737812 */ /* 0x000fc600078efcff */
[----:B------:R-:W-:Y:S01]  /*3ca0*/  @!P0 IMAD.MOV R92, RZ, RZ, -R92 ;  /* 0x000000ffff5c8224 */ /* 0x000fe200078e0a5c */
[----:B------:R-:W-:Y:S01]  /*3cb0*/  ISETP.GE.AND P0, PT, R101, RZ, PT ;  /* 0x000000ff6500720c */ /* 0x000fe20003f06270 */
[----:B------:R-:W-:Y:S01]  /*3cc0*/  @!P4 IMAD.MOV R133, RZ, RZ, -R133 ;  /* 0x000000ffff85c224 */ /* 0x000fe200078e0a85 */
[C---:B------:R-:W-:Y:S01]  /*3cd0*/  ISETP.GT.U32.AND P4, PT, R23.reuse, R95, PT ;  /* 0x0000005f1700720c */ /* 0x040fe20003f84070 */
[----:B------:R-:W-:Y:S02]  /*3ce0*/  IMAD R96, R23, R96, R98 ;  /* 0x0000006017607224 */ /* 0x000fe400078e0262 */
[----:B------:R-:W-:-:S04]  /*3cf0*/  IMAD.HI.U32 R98, R72, R102, RZ ;  /* 0x0000006648627227 */ /* 0x000fc800078e00ff */
[----:B------:R-:W-:Y:S02]  /*3d00*/  IMAD.MOV R101, RZ, RZ, -R97 ;  /* 0x000000ffff657224 */ /* 0x000fe400078e0a61 */
[----:B------:R-:W-:Y:S01]  /*3d10*/  IMAD.MOV R103, RZ, RZ, -R98 ;  /* 0x000000ffff677224 */ /* 0x000fe200078e0a62 */
[----:B------:R-:W-:Y:S01]  /*3d20*/  IABS R104, R115 ;  /* 0x0000007300687213 */ /* 0x000fe20000000000 */
[----:B------:R-:W-:Y:S02]  /*3d30*/  IMAD R98, R23, R101, R100 ;  /* 0x0000006517627224 */ /* 0x000fe400078e0264 */
[----:B------:R-:W-:Y:S01]  /*3d40*/  @!P2 IMAD.MOV R93, RZ, RZ, -R93 ;  /* 0x000000ffff5da224 */ /* 0x000fe200078e0a5d */
[----:B------:R-:W-:Y:S01]  /*3d50*/  ISETP.GE.AND P2, PT, R99, RZ, PT ;  /* 0x000000ff6300720c */ /* 0x000fe20003f46270 */
[----:B------:R-:W-:Y:S01]  /*3d60*/  @!P6 IMAD.IADD R94, R94, 0x1, -R23 ;  /* 0x000000015e5ee824 */ /* 0x000fe200078e0a17 */
[----:B------:R-:W-:Y:S01]  /*3d70*/  ISETP.GT.U32.AND P6, PT, R23, R98, PT ;  /* 0x000000621700720c */ /* 0x000fe20003fc4070 */
[----:B------:R-:W-:-:S04]  /*3d80*/  IMAD.HI.U32 R99, R72, R104, RZ ;  /* 0x0000006848637227 */ /* 0x000fc800078e00ff */
[----:B------:R-:W-:Y:S02]  /*3d90*/  @!P4 IMAD.IADD R95, R95, 0x1, -R23 ;  /* 0x000000015f5fc824 */ /* 0x000fe400078e0a17 */
[----:B------:R-:W-:Y:S02]  /*3da0*/  IMAD.MOV R99, RZ, RZ, -R99 ;  /* 0x000000ffff637224 */ /* 0x000fe400078e0a63 */
[C---:B------:R-:W-:Y:S01]  /*3db0*/  IMAD R100, R23.reuse, R103, R102 ;  /* 0x0000006717647224 */ /* 0x040fe200078e0266 */
[C---:B------:R-:W-:Y:S01]  /*3dc0*/  ISETP.GT.U32.AND P4, PT, R23.reuse, R95, PT ;  /* 0x0000005f1700720c */ /* 0x040fe20003f84070 */
[----:B------:R-:W-:Y:S01]  /*3dd0*/  IMAD R102, R23, R99, R104 ;  /* 0x0000006317667224 */ /* 0x000fe200078e0268 */
[----:B------:R-:W-:Y:S01]  /*3de0*/  LOP3.LUT R117, R74, 0x6c, RZ, 0xfc, !PT ;  /* 0x0000006c4a757812 */ /* 0x000fe200078efcff */
[----:B------:R-:W-:-:S03]  /*3df0*/  @!P6 IMAD.IADD R98, R98, 0x1, -R23 ;  /* 0x000000016262e824 */ /* 0x000fc600078e0a17 */
[----:B------:R-:W-:Y:S02]  /*3e00*/  ISETP.GT.U32.AND P6, PT, R23, R102, PT ;  /* 0x000000661700720c */ /* 0x000fe40003fc4070 */
[----:B------:R-:W-:Y:S02]  /*3e10*/  IABS R105, R117 ;  /* 0x0000007500697213 */ /* 0x000fe40000000000 */
[----:B------:R-:W-:-:S03]  /*3e20*/  LOP3.LUT R119, R74, 0x6e, RZ, 0xfc, !PT ;  /* 0x0000006e4a777812 */ /* 0x000fc600078efcff */
[----:B------:R-:W-:Y:S01]  /*3e30*/  @!P4 IMAD.IADD R95, R95, 0x1, -R23 ;  /* 0x000000015f5fc824 */ /* 0x000fe200078e0a17 */
[----:B------:R-:W-:Y:S01]  /*3e40*/  ISETP.GT.U32.AND P4, PT, R23, R96, PT ;  /* 0x000000601700720c */ /* 0x000fe20003f84070 */
[----:B------:R-:W-:Y:S01]  /*3e50*/  IMAD.HI.U32 R97, R72, R105, RZ ;  /* 0x0000006948617227 */ /* 0x000fe200078e00ff */
[----:B------:R-:W-:Y:S02]  /*3e60*/  IABS R109, R119 ;  /* 0x00000077006d7213 */ /* 0x000fe40000000000 */
[----:B------:R-:W-:Y:S01]  /*3e70*/  LOP3.LUT R153, R74, 0x70, RZ, 0xfc, !PT ;  /* 0x000000704a997812 */ /* 0x000fe200078efcff */
[----:B------:R-:W-:Y:S02]  /*3e80*/  IMAD.MOV R110, RZ, RZ, -R97 ;  /* 0x000000ffff6e7224 */ /* 0x000fe400078e0a61 */
[----:B------:R-:W-:Y:S01]  /*3e90*/  @!P6 IMAD.IADD R102, R102, 0x1, -R23 ;  /* 0x000000016666e824 */ /* 0x000fe200078e0a17 */
[----:B------:R-:W-:Y:S01]  /*3ea0*/  IABS R112, R153 ;  /* 0x0000009900707213 */ /* 0x000fe20000000000 */
[----:B------:R-:W-:-:S03]  /*3eb0*/  IMAD.HI.U32 R97, R72, R109, RZ ;  /* 0x0000006d48617227 */ /* 0x000fc600078e00ff */
[C---:B------:R-:W-:Y:S01]  /*3ec0*/  ISETP.GT.U32.AND P6, PT, R23.reuse, R102, PT ;  /* 0x000000661700720c */ /* 0x040fe20003fc4070 */
[----:B------:R-:W-:Y:S02]  /*3ed0*/  IMAD R104, R23, R110, R105 ;  /* 0x0000006e17687224 */ /* 0x000fe400078e0269 */
[----:B------:R-:W-:Y:S02]  /*3ee0*/  IMAD.MOV R110, RZ, RZ, -R97 ;  /* 0x000000ffff6e7224 */ /* 0x000fe400078e0a61 */
[----:B------:R-:W-:Y:S01]  /*3ef0*/  IMAD.HI.U32 R97, R72, R112, RZ ;  /* 0x0000007048617227 */ /* 0x000fe200078e00ff */
[----:B------:R-:W-:-:S03]  /*3f00*/  LOP3.LUT R155, R74, 0x72, RZ, 0xfc, !PT ;  /* 0x000000724a9b7812 */ /* 0x000fc600078efcff */
[----:B------:R-:W-:Y:S01]  /*3f10*/  @!P4 IMAD.IADD R96, R96, 0x1, -R23 ;  /* 0x000000016060c824 */ /* 0x000fe200078e0a17 */
[----:B------:R-:W-:Y:S01]  /*3f20*/  ISETP.GT.U32.AND P4, PT, R23, R100, PT ;  /* 0x000000641700720c */ /* 0x000fe20003f84070 */
[----:B------:R-:W-:Y:S01]  /*3f30*/  IMAD.MOV R99, RZ, RZ, -R97 ;  /* 0x000000ffff637224 */ /* 0x000fe200078e0a61 */
[----:B------:R-:W-:-:S03]  /*3f40*/  IABS R116, R155 ;  /* 0x0000009b00747213 */ /* 0x000fc60000000000 */
[C---:B------:R-:W-:Y:S02]  /*3f50*/  IMAD R112, R23.reuse, R99, R112 ;  /* 0x0000006317707224 */ /* 0x040fe400078e0270 */
[----:B------:R-:W-:Y:S02]  /*3f60*/  @!P6 IMAD.IADD R102, R102, 0x1, -R23 ;  /* 0x000000016666e824 */ /* 0x000fe400078e0a17 */
[----:B------:R-:W-:Y:S01]  /*3f70*/  @!P0 IMAD.MOV R107, RZ, RZ, -R107 ;  /* 0x000000ffff6b8224 */ /* 0x000fe200078e0a6b */
[C---:B------:R-:W-:Y:S01]  /*3f80*/  ISETP.GT.U32.AND P6, PT, R23.reuse, R112, PT ;  /* 0x000000701700720c */ /* 0x040fe20003fc4070 */
[----:B------:R-:W-:Y:S01]  /*3f90*/  IMAD.HI.U32 R97, R72, R116, RZ ;  /* 0x0000007448617227 */ /* 0x000fe200078e00ff */
[----:B------:R-:W-:-:S03]  /*3fa0*/  ISETP.GT.U32.AND P0, PT, R23, R94, PT ;  /* 0x0000005e1700720c */ /* 0x000fc60003f04070 */
[----:B------:R-:W-:Y:S01]  /*3fb0*/  @!P4 IMAD.IADD R100, R100, 0x1, -R23 ;  /* 0x000000016464c824 */ /* 0x000fe200078e0a17 */
[----:B------:R-:W-:Y:S01]  /*3fc0*/  ISETP.GT.U32.AND P4, PT, R23, R96, PT ;  /* 0x000000601700720c */ /* 0x000fe20003f84070 */
[----:B------:R-:W-:Y:S01]  /*3fd0*/  IMAD.MOV R97, RZ, RZ, -R97 ;  /* 0x000000ffff617224 */ /* 0x000fe200078e0a61 */
[----:B------:R-:W-:-:S03]  /*3fe0*/  LOP3.LUT R157, R74, 0x74, RZ, 0xfc, !PT ;  /* 0x000000744a9d7812 */ /* 0x000fc600078efcff */
[C---:B------:R-:W-:Y:S01]  /*3ff0*/  IMAD R116, R23.reuse, R97, R116 ;  /* 0x0000006117747224 */ /* 0x040fe200078e0274 */
[----:B------:R-:W-:Y:S01]  /*4000*/  IABS R118, R157 ;  /* 0x0000009d00767213 */ /* 0x000fe20000000000 */
[----:B------:R-:W-:Y:S01]  /*4010*/  @!P1 IMAD.MOV R108, RZ, RZ, -R108 ;  /* 0x000000ffff6c9224 */ /* 0x000fe200078e0a6c */
[C---:B------:R-:W-:Y:S01]  /*4020*/  ISETP.GT.U32.AND P1, PT, R23.reuse, R98, PT ;  /* 0x000000621700720c */ /* 0x040fe20003f24070 */
[----:B------:R-:W-:Y:S01]  /*4030*/  @!P2 IMAD.MOV R95, RZ, RZ, -R95 ;  /* 0x000000ffff5fa224 */ /* 0x000fe200078e0a5f */
[C---:B------:R-:W-:Y:S01]  /*4040*/  ISETP.GT.U32.AND P2, PT, R23.reuse, R100, PT ;  /* 0x000000641700720c */ /* 0x040fe20003f44070 */
[C---:B------:R-:W-:Y:S02]  /*4050*/  IMAD R110, R23.reuse, R110, R109 ;  /* 0x0000006e176e7224 */ /* 0x040fe400078e026d */
[--C-:B------:R-:W-:Y:S01]  /*4060*/  @!P6 IMAD.IADD R112, R112, 0x1, -R23.reuse ;  /* 0x000000017070e824 */ /* 0x100fe200078e0a17 */
[C---:B------:R-:W-:Y:S01]  /*4070*/  ISETP.GT.U32.AND P6, PT, R23.reuse, R116, PT ;  /* 0x000000741700720c */ /* 0x040fe20003fc4070 */
[----:B------:R-:W-:Y:S01]  /*4080*/  @!P0 IMAD.IADD R94, R94, 0x1, -R23 ;  /* 0x000000015e5e8824 */ /* 0x000fe200078e0a17 */
[----:B------:R-:W-:Y:S01]  /*4090*/  ISETP.GT.U32.AND P0, PT, R23, R104, PT ;  /* 0x000000681700720c */ /* 0x000fe20003f04070 */
[----:B------:R-:W-:-:S04]  /*40a0*/  IMAD.HI.U32 R99, R72, R118, RZ ;  /* 0x0000007648637227 */ /* 0x000fc800078e00ff */
[----:B------:R-:W-:Y:S01]  /*40b0*/  @!P4 IMAD.IADD R96, R96, 0x1, -R23 ;  /* 0x000000016060c824 */ /* 0x000fe200078e0a17 */
[----:B------:R-:W-:Y:S01]  /*40c0*/  ISETP.GT.U32.AND P4, PT, R23, R110, PT ;  /* 0x0000006e1700720c */ /* 0x000fe20003f84070 */
[----:B------:R-:W-:-:S04]  /*40d0*/  IMAD.MOV R99, RZ, RZ, -R99 ;  /* 0x000000ffff637224 */ /* 0x000fc800078e0a63 */
[----:B------:R-:W-:Y:S02]  /*40e0*/  IMAD R118, R23, R99, R118 ;  /* 0x0000006317767224 */ /* 0x000fe400078e0276 */
[--C-:B------:R-:W-:Y:S01]  /*40f0*/  @!P1 IMAD.IADD R98, R98, 0x1, -R23.reuse ;  /* 0x0000000162629824 */ /* 0x100fe200078e0a17 */
[----:B------:R-:W-:Y:S01]  /*4100*/  ISETP.GE.AND P1, PT, R111, RZ, PT ;  /* 0x000000ff6f00720c */ /* 0x000fe20003f26270 */
[--C-:B------:R-:W-:Y:S01]  /*4110*/  @!P2 IMAD.IADD R100, R100, 0x1, -R23.reuse ;  /* 0x000000016464a824 */ /* 0x100fe200078e0a17 */
[----:B------:R-:W-:Y:S01]  /*4120*/  ISETP.GE.AND P2, PT, R113, RZ, PT ;  /* 0x000000ff7100720c */ /* 0x000fe20003f46270 */
[--C-:B------:R-:W-:Y:S01]  /*4130*/  @!P6 IMAD.IADD R116, R116, 0x1, -R23.reuse ;  /* 0x000000017474e824 */ /* 0x100fe200078e0a17 */
[----:B------:R-:W-:Y:S01]  /*4140*/  LOP3.LUT R111, R74, 0x78, RZ, 0xfc, !PT ;  /* 0x000000784a6f7812 */ /* 0x000fe200078efcff */
[--C-:B------:R-:W-:Y:S01]  /*4150*/  @!P0 IMAD.IADD R104, R104, 0x1, -R23.reuse ;  /* 0x0000000168688824 */ /* 0x100fe200078e0a17 */
[----:B------:R-:W-:Y:S01]  /*4160*/  ISETP.GT.U32.AND P6, PT, R23, R118, PT ;  /* 0x000000761700720c */ /* 0x000fe20003fc4070 */
[----:B------:R-:W-:Y:S01]  /*4170*/  @!P4 IMAD.IADD R110, R110, 0x1, -R23 ;  /* 0x000000016e6ec824 */ /* 0x000fe200078e0a17 */
[----:B------:R-:W-:-:S02]  /*4180*/  ISETP.GE.AND P0, PT, R114, RZ, PT ;  /* 0x000000ff7200720c */ /* 0x000fc40003f06270 */
[----:B------:R-:W-:Y:S02]  /*4190*/  ISETP.GE.AND P4, PT, R115, RZ, PT ;  /* 0x000000ff7300720c */ /* 0x000fe40003f86270 */
[C---:B------:R-:W-:Y:S02]  /*41a0*/  LOP3.LUT R109, R74.reuse, 0x76, RZ, 0xfc, !PT ;  /* 0x000000764a6d7812 */ /* 0x040fe400078efcff */
[----:B------:R-:W-:Y:S02]  /*41b0*/  IABS R130, R111 ;  /* 0x0000006f00827213 */ /* 0x000fe40000000000 */
[C---:B------:R-:W-:Y:S02]  /*41c0*/  LOP3.LUT R115, R74.reuse, 0x7c, RZ, 0xfc, !PT ;  /* 0x0000007c4a737812 */ /* 0x040fe400078efcff */
[----:B------:R-:W-:Y:S01]  /*41d0*/  LOP3.LUT R113, R74, 0x7a, RZ, 0xfc, !PT ;  /* 0x0000007a4a717812 */ /* 0x000fe200078efcff */
[----:B------:R-:W-:Y:S01]  /*41e0*/  IMAD.HI.U32 R97, R72, R130, RZ ;  /* 0x0000008248617227 */ /* 0x000fe200078e00ff */
[----:B------:R-:W-:-:S02]  /*41f0*/  LOP3.LUT R105, R74, 0x7e, RZ, 0xfc, !PT ;  /* 0x0000007e4a697812 */ /* 0x000fc400078efcff */
[----:B------:R-:W-:Y:S01]  /*4200*/  IABS R101, R109 ;  /* 0x0000006d00657213 */ /* 0x000fe20000000000 */
[----:B------:R-:W-:Y:S01]  /*4210*/  @!P3 IMAD.MOV R94, RZ, RZ, -R94 ;  /* 0x000000ffff5eb224 */ /* 0x000fe200078e0a5e */
[----:B------:R-:W-:Y:S02]  /*4220*/  IABS R156, R115 ;  /* 0x00000073009c7213 */ /* 0x000fe40000000000 */
[----:B------:R-:W-:Y:S01]  /*4230*/  IABS R154, R113 ;  /* 0x00000071009a7213 */ /* 0x000fe20000000000 */
[----:B------:R-:W-:Y:S01]  /*4240*/  @!P2 IMAD.MOV R98, RZ, RZ, -R98 ;  /* 0x000000ffff62a224 */ /* 0x000fe200078e0a62 */
[C---:B------:R-:W-:Y:S01]  /*4250*/  ISETP.GT.U32.AND P3, PT, R23.reuse, R104, PT ;  /* 0x000000681700720c */ /* 0x040fe20003f64070 */
[----:B------:R-:W-:Y:S01]  /*4260*/  IMAD.HI.U32 R74, R72, R101, RZ ;  /* 0x00000065484a7227 */ /* 0x000fe200078e00ff */
[----:B------:R-:W-:Y:S02]  /*4270*/  IABS R158, R105 ;  /* 0x00000069009e7213 */ /* 0x000fe40000000000 */
[----:B------:R-:W-:Y:S01]  /*4280*/  ISETP.GT.U32.AND P2, PT, R23, R112, PT ;  /* 0x000000701700720c */ /* 0x000fe20003f44070 */
[----:B------:R-:W-:-:S02]  /*4290*/  IMAD.MOV R103, RZ, RZ, -R97 ;  /* 0x000000ffff677224 */ /* 0x000fc400078e0a61 */
[----:B------:R-:W-:Y:S02]  /*42a0*/  @!P6 IMAD.IADD R118, R118, 0x1, -R23 ;  /* 0x000000017676e824 */ /* 0x000fe400078e0a17 */
[----:B------:R-:W-:Y:S01]  /*42b0*/  @!P1 IMAD.MOV R96, RZ, RZ, -R96 ;  /* 0x000000ffff609224 */ /* 0x000fe200078e0a60 */
[C---:B------:R-:W-:Y:S01]  /*42c0*/  ISETP.GT.U32.AND P1, PT, R23.reuse, R110, PT ;  /* 0x0000006e1700720c */ /* 0x040fe20003f24070 */
[----:B------:R-:W-:Y:S01]  /*42d0*/  IMAD.HI.U32 R97, R72, R156, RZ ;  /* 0x0000009c48617227 */ /* 0x000fe200078e00ff */
[----:B------:R-:W-:-:S03]  /*42e0*/  ISETP.GT.U32.AND P6, PT, R23, R118, PT ;  /* 0x000000761700720c */ /* 0x000fc60003fc4070 */
[----:B------:R-:W-:-:S04]  /*42f0*/  IMAD.HI.U32 R99, R72, R154, RZ ;  /* 0x0000009a48637227 */ /* 0x000fc800078e00ff */
[----:B------:R-:W-:Y:S01]  /*4300*/  @!P0 IMAD.MOV R100, RZ, RZ, -R100 ;  /* 0x000000ffff648224 */ /* 0x000fe200078e0a64 */
[----:B------:R-:W-:Y:S01]  /*4310*/  ISETP.GT.U32.AND P0, PT, R23, R116, PT ;  /* 0x000000741700720c */ /* 0x000fe20003f04070 */
[----:B------:R-:W-:Y:S02]  /*4320*/  IMAD.MOV R74, RZ, RZ, -R74 ;  /* 0x000000ffff4a7224 */ /* 0x000fe400078e0a4a */
[----:B------:R-:W-:-:S04]  /*4330*/  IMAD.HI.U32 R72, R72, R158, RZ ;  /* 0x0000009e48487227 */ /* 0x000fc800078e00ff */
[----:B------:R-:W-:Y:S02]  /*4340*/  IMAD.MOV R97, RZ, RZ, -R97 ;  /* 0x000000ffff617224 */ /* 0x000fe400078e0a61 */
[----:B------:R-:W-:Y:S02]  /*4350*/  IMAD.MOV R99, RZ, RZ, -R99 ;  /* 0x000000ffff637224 */ /* 0x000fe400078e0a63 */
[C---:B------:R-:W-:Y:S02]  /*4360*/  IMAD R130, R23.reuse, R103, R130 ;  /* 0x0000006717827224 */ /* 0x040fe400078e0282 */
[C---:B------:R-:W-:Y:S02]  /*4370*/  IMAD R74, R23.reuse, R74, R101 ;  /* 0x0000004a174a7224 */ /* 0x040fe400078e0265 */
[----:B------:R-:W-:Y:S02]  /*4380*/  IMAD.MOV R72, RZ, RZ, -R72 ;  /* 0x000000ffff487224 */ /* 0x000fe400078e0a48 */
[----:B------:R-:W-:-:S02]  /*4390*/  IMAD R156, R23, R97, R156 ;  /* 0x00000061179c7224 */ /* 0x000fc400078e029c */
[C---:B------:R-:W-:Y:S02]  /*43a0*/  IMAD R154, R23.reuse, R99, R154 ;  /* 0x00000063179a7224 */ /* 0x040fe400078e029a */
[--C-:B------:R-:W-:Y:S01]  /*43b0*/  @!P3 IMAD.IADD R104, R104, 0x1, -R23.reuse ;  /* 0x000000016868b824 */ /* 0x100fe200078e0a17 */
[C---:B------:R-:W-:Y:S01]  /*43c0*/  ISETP.GT.U32.AND P3, PT, R23.reuse, R130, PT ;  /* 0x000000821700720c */ /* 0x040fe20003f64070 */
[C---:B------:R-:W-:Y:S02]  /*43d0*/  IMAD R158, R23.reuse, R72, R158 ;  /* 0x00000048179e7224 */ /* 0x040fe400078e029e */
[----:B------:R-:W-:Y:S01]  /*43e0*/  @!P4 IMAD.MOV R102, RZ, RZ, -R102 ;  /* 0x000000ffff66c224 */ /* 0x000fe200078e0a66 */
[C---:B------:R-:W-:Y:S01]  /*43f0*/  ISETP.GT.U32.AND P4, PT, R23.reuse, R74, PT ;  /* 0x0000004a1700720c */ /* 0x040fe20003f84070 */
[--C-:B------:R-:W-:Y:S01]  /*4400*/  @!P2 IMAD.IADD R112, R112, 0x1, -R23.reuse ;  /* 0x000000017070a824 */ /* 0x100fe200078e0a17 */
[C---:B------:R-:W-:Y:S01]  /*4410*/  ISETP.GT.U32.AND P2, PT, R23.reuse, R156, PT ;  /* 0x0000009c1700720c */ /* 0x040fe20003f44070 */
[--C-:B------:R-:W-:Y:S01]  /*4420*/  @!P1 IMAD.IADD R110, R110, 0x1, -R23.reuse ;  /* 0x000000016e6e9824 */ /* 0x100fe200078e0a17 */
[C---:B------:R-:W-:Y:S01]  /*4430*/  ISETP.GT.U32.AND P1, PT, R23.reuse, R154, PT ;  /* 0x0000009a1700720c */ /* 0x040fe20003f24070 */
[--C-:B------:R-:W-:Y:S01]  /*4440*/  @!P0 IMAD.IADD R116, R116, 0x1, -R23.reuse ;  /* 0x0000000174748824 */ /* 0x100fe200078e0a17 */
[----:B------:R-:W-:Y:S01]  /*4450*/  ISETP.GT.U32.AND P0, PT, R23, R158, PT ;  /* 0x0000009e1700720c */ /* 0x000fe20003f04070 */
[--C-:B------:R-:W-:Y:S01]  /*4460*/  @!P6 IMAD.IADD R118, R118, 0x1, -R23.reuse ;  /* 0x000000017676e824 */ /* 0x100fe200078e0a17 */
[----:B------:R-:W-:Y:S01]  /*4470*/  ISETP.GE.AND P6, PT, R117, RZ, PT ;  /* 0x000000ff7500720c */ /* 0x000fe20003fc6270 */
[----:B------:R-:W-:Y:S01]  /*4480*/  @!P3 IMAD.IADD R130, R130, 0x1, -R23 ;  /* 0x000000018282b824 */ /* 0x000fe200078e0a17 */
[----:B------:R-:W-:-:S03]  /*4490*/  ISETP.GE.AND P3, PT, R153, RZ, PT ;  /* 0x000000ff9900720c */ /* 0x000fc60003f66270 */
[--C-:B------:R-:W-:Y:S01]  /*44a0*/  @!P4 IMAD.IADD R74, R74, 0x1, -R23.reuse ;  /* 0x000000014a4ac824 */ /* 0x100fe200078e0a17 */
[----:B------:R-:W-:Y:S01]  /*44b0*/  ISETP.GE.AND P4, PT, R119, RZ, PT ;  /* 0x000000ff7700720c */ /* 0x000fe20003f86270 */
[--C-:B------:R-:W-:Y:S01]  /*44c0*/  @!P2 IMAD.IADD R156, R156, 0x1, -R23.reuse ;  /* 0x000000019c9ca824 */ /* 0x100fe200078e0a17 */
[----:B------:R-:W-:Y:S01]  /*44d0*/  ISETP.GE.AND P2, PT, R157, RZ, PT ;  /* 0x000000ff9d00720c */ /* 0x000fe20003f46270 */
[--C-:B------:R-:W-:Y:S01]  /*44e0*/  @!P1 IMAD.IADD R154, R154, 0x1, -R23.reuse ;  /* 0x000000019a9a9824 */ /* 0x100fe200078e0a17 */
[----:B------:R-:W-:Y:S01]  /*44f0*/  ISETP.GE.AND P1, PT, R155, RZ, PT ;  /* 0x000000ff9b00720c */ /* 0x000fe20003f26270 */
[----:B------:R-:W-:Y:S01]  /*4500*/  @!P0 IMAD.IADD R158, R158, 0x1, -R23 ;  /* 0x000000019e9e8824 */ /* 0x000fe200078e0a17 */
[C---:B------:R-:W-:Y:S01]  /*4510*/  ISETP.GT.U32.AND P0, PT, R23.reuse, R74, PT ;  /* 0x0000004a1700720c */ /* 0x040fe20003f04070 */
[----:B------:R-:W-:Y:S01]  /*4520*/  @!P6 IMAD.MOV R104, RZ, RZ, -R104 ;  /* 0x000000ffff68e224 */ /* 0x000fe200078e0a68 */
[----:B------:R-:W-:Y:S01]  /*4530*/  ISETP.GT.U32.AND P6, PT, R23, R156, PT ;  /* 0x0000009c1700720c */ /* 0x000fe20003fc4070 */
[----:B------:R-:W-:-:S02]  /*4540*/  IMAD.MOV.U32 R72, RZ, RZ, R112 ;  /* 0x000000ffff487224 */ /* 0x000fc400078e0070 */
[----:B------:R-:W-:Y:S02]  /*4550*/  IMAD.MOV.U32 R114, RZ, RZ, R110 ;  /* 0x000000ffff727224 */ /* 0x000fe400078e006e */
[----:B------:R-:W-:Y:S01]  /*4560*/  @!P3 IMAD.MOV R72, RZ, RZ, -R72 ;  /* 0x000000ffff48b224 */ /* 0x000fe200078e0a48 */
[C---:B------:R-:W-:Y:S01]  /*4570*/  ISETP.GT.U32.AND P3, PT, R23.reuse, R154, PT ;  /* 0x0000009a1700720c */ /* 0x040fe20003f64070 */
[----:B------:R-:W-:Y:S01]  /*4580*/  @!P4 IMAD.MOV R114, RZ, RZ, -R114 ;  /* 0x000000ffff72c224 */ /* 0x000fe200078e0a72 */
[----:B------:R-:W-:Y:S01]  /*4590*/  ISETP.GT.U32.AND P4, PT, R23, R130, PT ;  /* 0x000000821700720c */ /* 0x000fe20003f84070 */
[----:B------:R-:W-:Y:S01]  /*45a0*/  @!P2 IMAD.MOV R118, RZ, RZ, -R118 ;  /* 0x000000ffff76a224 */ /* 0x000fe200078e0a76 */
[----:B------:R-:W-:Y:S01]  /*45b0*/  ISETP.GE.AND P2, PT, R109, RZ, PT ;  /* 0x000000ff6d00720c */ /* 0x000fe20003f46270 */
[----:B------:R-:W-:Y:S01]  /*45c0*/  @!P1 IMAD.MOV R116, RZ, RZ, -R116 ;  /* 0x000000ffff749224 */ /* 0x000fe200078e0a74 */
        /* <DEDUP_REMOVED lines=9> */
[----:B------:R-:W-:Y:S01]  /*4660*/  @!P2 IMAD.MOV R74, RZ, RZ, -R74 ;  /* 0x000000ffff4aa224 */ /* 0x000fe200078e0a4a */
[----:B------:R-:W-:Y:S01]  /*4670*/  PLOP3.LUT P2, PT, PT, PT, UP1, 0x80, 0x8 ;  /* 0x000000000008781c */ /* 0x000fe20003f4f018 */
[----:B------:R-:W-:Y:S01]  /*4680*/  @!P1 IMAD.IADD R158, R158, 0x1, -R23 ;  /* 0x000000019e9e9824 */ /* 0x000fe200078e0a17 */
[----:B------:R-:W-:Y:S01]  /*4690*/  LOP3.LUT R23, R73, 0x44, RZ, 0xfc, !PT ;  /* 0x0000004449177812 */ /* 0x000fe200078efcff */
[----:B------:R-:W-:Y:S01]  /*46a0*/  @!P0 IMAD.MOV R130, RZ, RZ, -R130 ;  /* 0x000000ffff828224 */ /* 0x000fe200078e0a82 */
[----:B------:R-:W-:Y:S01]  /*46b0*/  PLOP3.LUT P0, PT, PT, PT, UP1, 0x80, 0x8 ;  /* 0x000000000008781c */ /* 0x000fe20003f0f018 */
[----:B------:R-:W-:Y:S01]  /*46c0*/  @!P6 IMAD.MOV R158, RZ, RZ, -R158 ;  /* 0x000000ffff9ee224 */ /* 0x000fe200078e0a9e */
[----:B------:R-:W-:-:S02]  /*46d0*/  ISETP.LT.AND P2, PT, R81, UR20, P2 ;  /* 0x0000001451007c0c */ /* 0x000fc40009741270 */
[----:B------:R-:W-:Y:S02]  /*46e0*/  ISETP.NE.AND P6, PT, R87, RZ, PT ;  /* 0x000000ff5700720c */ /* 0x000fe40003fc5270 */
[----:B------:R-:W-:Y:S02]  /*46f0*/  LOP3.LUT R81, RZ, R87, RZ, 0x33, !PT ;  /* 0x00000057ff517212 */ /* 0x000fe400078e33ff */
[----:B------:R-:W-:Y:S02]  /*4700*/  ISETP.LT.AND P0, PT, R23, UR20, P0 ;  /* 0x0000001417007c0c */ /* 0x000fe40008701270 */
[----:B------:R-:W-:Y:S01]  /*4710*/  SEL R99, R81, R72, !P6 ;  /* 0x0000004851637207 */ /* 0x000fe20007000000 */
[----:B------:R-:W-:Y:S01]  /*4720*/  @!P3 IMAD.MOV R156, RZ, RZ, -R156 ;  /* 0x000000ffff9cb224 */ /* 0x000fe200078e0a9c */
[----:B------:R-:W-:Y:S01]  /*4730*/  LOP3.LUT R72, R0, 0x7f, RZ, 0xc0, !PT ;  /* 0x0000007f00487812 */ /* 0x000fe200078ec0ff */
[----:B------:R-:W-:Y:S01]  /*4740*/  @!P4 IMAD.MOV R154, RZ, RZ, -R154 ;  /* 0x000000ffff9ac224 */ /* 0x000fe200078e0a9a */
[----:B------:R-:W-:-:S02]  /*4750*/  PLOP3.LUT P1, PT, PT, PT, UP1, 0x80, 0x8 ;  /* 0x000000000008781c */ /* 0x000fc40003f2f018 */
[----:B------:R-:W-:Y:S02]  /*4760*/  PLOP3.LUT P3, PT, PT, PT, UP1, 0x80, 0x8 ;  /* 0x000000000008781c */ /* 0x000fe40003f6f018 */
[----:B------:R-:W-:Y:S02]  /*4770*/  LOP3.LUT R23, R73, 0x54, RZ, 0xfc, !PT ;  /* 0x0000005449177812 */ /* 0x000fe400078efcff */
[----:B------:R-:W-:Y:S01]  /*4780*/  PLOP3.LUT P4, PT, PT, PT, UP1, 0x80, 0x8 ;  /* 0x000000000008781c */ /* 0x000fe20003f8f018 */
[----:B------:R-:W-:Y:S01]  /*4790*/  IMAD R71, R72, R71, RZ ;  /* 0x0000004748477224 */ /* 0x000fe200078e02ff */
[----:B------:R-:W-:Y:S02]  /*47a0*/  PRMT R224, RZ, 0x7610, R224 ;  /* 0x00007610ffe07816 */ /* 0x000fe400000000e0 */
[----:B------:R-:W-:Y:S02]  /*47b0*/  ISETP.LT.AND P1, PT, R83, UR20, P1 ;  /* 0x0000001453007c0c */ /* 0x000fe40008f21270 */
[----:B------:R-:W-:-:S02]  /*47c0*/  ISETP.LT.AND P3, PT, R79, UR20, P3 ;  /* 0x000000144f007c0c */ /* 0x000fc40009f61270 */
[C---:B------:R-:W-:Y:S01]  /*47d0*/  SEL R83, R81.reuse, R76, !P6 ;  /* 0x0000004c51537207 */ /* 0x040fe20007000000 */
[----:B------:R-:W2:Y:S01]  /*47e0*/  @P0 LDG.E.U8 R224, desc[UR18][R54.64] ;  /* 0x0000001236e00981 */ /* 0x000ea2000c1e1100 */
[----:B------:R-:W-:Y:S02]  /*47f0*/  SEL R115, R81, R116, !P6 ;  /* 0x0000007451737207 */ /* 0x000fe40007000000 */
[----:B------:R-:W-:Y:S02]  /*4800*/  ISETP.LT.AND P4, PT, R23, UR20, P4 ;  /* 0x0000001417007c0c */ /* 0x000fe4000a781270 */
[C---:B------:R-:W-:Y:S02]  /*4810*/  SEL R87, R81.reuse, R89, !P6 ;  /* 0x0000005951577207 */ /* 0x040fe40007000000 */
[----:B------:R-:W-:Y:S02]  /*4820*/  SEL R116, R81, R118, !P6 ;  /* 0x0000007651747207 */ /* 0x000fe40007000000 */
[----:B------:R-:W-:-:S02]  /*4830*/  PRMT R222, RZ, 0x7610, R222 ;  /* 0x00007610ffde7816 */ /* 0x000fc400000000de */
[C---:B------:R-:W-:Y:S02]  /*4840*/  SEL R79, R81.reuse, R70, !P6 ;  /* 0x00000046514f7207 */ /* 0x040fe40007000000 */
[C---:B------:R-:W-:Y:S02]  /*4850*/  SEL R135, R81.reuse, R135, !P6 ;  /* 0x0000008751877207 */ /* 0x040fe40007000000 */
[C---:B------:R-:W-:Y:S01]  /*4860*/  SEL R120, R81.reuse, R120, !P6 ;  /* 0x0000007851787207 */ /* 0x040fe20007000000 */
[----:B------:R-:W2:Y:S01]  /*4870*/  @P2 LDG.E.U8 R222, desc[UR18][R52.64] ;  /* 0x0000001234de2981 */ /* 0x000ea2000c1e1100 */
[C---:B------:R-:W-:Y:S02]  /*4880*/  SEL R78, R81.reuse, R78, !P6 ;  /* 0x0000004e514e7207 */ /* 0x040fe40007000000 */
[C---:B------:R-:W-:Y:S02]  /*4890*/  SEL R121, R81.reuse, R121, !P6 ;  /* 0x0000007951797207 */ /* 0x040fe40007000000 */
[----:B------:R-:W-:-:S02]  /*48a0*/  SEL R122, R81, R122, !P6 ;  /* 0x0000007a517a7207 */ /* 0x000fc40007000000 */
[C---:B------:R-:W-:Y:S02]  /*48b0*/  SEL R123, R81.reuse, R123, !P6 ;  /* 0x0000007b517b7207 */ /* 0x040fe40007000000 */
[C---:B------:R-:W-:Y:S02]  /*48c0*/  SEL R80, R81.reuse, R80, !P6 ;  /* 0x0000005051507207 */ /* 0x040fe40007000000 */
[C---:B------:R-:W-:Y:S02]  /*48d0*/  SEL R124, R81.reuse, R124, !P6 ;  /* 0x0000007c517c7207 */ /* 0x040fe40007000000 */
        /* <DEDUP_REMOVED lines=49> */
[----:B------:R-:W-:Y:S02]  /*4bf0*/  SEL R81, R81, R158, !P6 ;  /* 0x0000009e51517207 */ /* 0x000fe40007000000 */
[----:B------:R-:W-:-:S02]  /*4c00*/  LOP3.LUT R70, R73, 0x64, RZ, 0xfc, !PT ;  /* 0x0000006449467812 */ /* 0x000fc400078efcff */
[----:B------:R-:W-:Y:S02]  /*4c10*/  IADD3 R198, P6, PT, R71, UR14, RZ ;  /* 0x0000000e47c67c10 */ /* 0x000fe4000ffde0ff */
[----:B------:R-:W-:Y:S01]  /*4c20*/  LOP3.LUT R76, R73, 0x74, RZ, 0xfc, !PT ;  /* 0x00000074494c7812 */ /* 0x000fe200078efcff */
[----:B0-----:R-:W-:Y:S01]  /*4c30*/  IMAD R73, R83, UR4, RZ ;  /* 0x0000000453497c24 */ /* 0x001fe2000f8e02ff */
[----:B------:R-:W-:Y:S02]  /*4c40*/  PLOP3.LUT P0, PT, PT, PT, UP1, 0x80, 0x8 ;  /* 0x000000000008781c */ /* 0x000fe40003f0f018 */
[----:B------:R-:W-:Y:S02]  /*4c50*/  PRMT R226, RZ, 0x7610, R226 ;  /* 0x00007610ffe27816 */ /* 0x000fe400000000e2 */
[----:B------:R-:W-:Y:S02]  /*4c60*/  PRMT R251, RZ, 0x7610, R251 ;  /* 0x00007610fffb7816 */ /* 0x000fe400000000fb */
[----:B------:R-:W-:Y:S01]  /*4c70*/  LEA.HI.X.SX32 R199, R71, UR15, 0x1, P6 ;  /* 0x0000000f47c77c11 */ /* 0x000fe2000b0f0eff */
[----:B------:R-:W-:Y:S01]  /*4c80*/  IMAD R71, R79, UR4, RZ ;  /* 0x000000044f477c24 */ /* 0x000fe2000f8e02ff */
[----:B------:R-:W-:Y:S01]  /*4c90*/  PRMT R228, RZ, 0x7610, R228 ;  /* 0x00007610ffe47816 */ /* 0x000fe200000000e4 */
[----:B------:R-:W-:Y:S01]  /*4ca0*/  IMAD R78, R78, UR4, RZ ;  /* 0x000000044e4e7c24 */ /* 0x000fe2000f8e02ff */
[----:B------:R-:W-:Y:S01]  /*4cb0*/  PLOP3.LUT P2, PT, PT, PT, UP1, 0x80, 0x8 ;  /* 0x000000000008781c */ /* 0x000fe20003f4f018 */
[----:B------:R-:W2:Y:S01]  /*4cc0*/  @P1 LDG.E.U8 R226, desc[UR18][R56.64] ;  /* 0x0000001238e21981 */ /* 0x000ea2000c1e1100 */
[----:B------:R-:W-:-:S02]  /*4cd0*/  ISETP.LT.AND P0, PT, R72, UR20, P0 ;  /* 0x0000001448007c0c */ /* 0x000fc40008701270 */
[-C--:B------:R-:W-:Y:S01]  /*4ce0*/  IADD3 R72, P6, PT, R73, R198.reuse, RZ ;  /* 0x000000c649487210 */ /* 0x080fe20007fde0ff */
[----:B------:R-:W2:Y:S01]  /*4cf0*/  @P3 LDG.E.U8 R251, desc[UR18][R60.64] ;  /* 0x000000123cfb3981 */ /* 0x000ea2000c1e1100 */
[----:B------:R-:W-:Y:S01]  /*4d00*/  ISETP.LT.AND P2, PT, R70, UR20, P2 ;  /* 0x0000001446007c0c */ /* 0x000fe20009741270 */
[----:B------:R-:W-:Y:S01]  /*4d10*/  IMAD R81, R81, UR4, RZ ;  /* 0x0000000451517c24 */ /* 0x000fe2000f8e02ff */
[----:B------:R-:W-:Y:S01]  /*4d20*/  PLOP3.LUT P1, PT, PT, PT, UP1, 0x80, 0x8 ;  /* 0x000000000008781c */ /* 0x000fe20003f2f018 */
[----:B------:R-:W2:Y:S01]  /*4d30*/  @P4 LDG.E.U8 R228, desc[UR18][R58.64] ;  /* 0x000000123ae44981 */ /* 0x000ea2000c1e1100 */
[----:B------:R-:W-:Y:S02]  /*4d40*/  IADD3 R70, P3, PT, R71, R198, RZ ;  /* 0x000000c647467210 */ /* 0x000fe40007f7e0ff */
[----:B------:R-:W-:Y:S02]  /*4d50*/  LEA.HI.X.SX32 R73, R73, R199, 0x1, P6 ;  /* 0x000000c749497211 */ /* 0x000fe400030f0eff */
[----:B------:R-:W-:-:S02]  /*4d60*/  PLOP3.LUT P4, PT, PT, PT, UP1, 0x80, 0x8 ;  /* 0x000000000008781c */ /* 0x000fc40003f8f018 */
[----:B------:R-:W-:Y:S02]  /*4d70*/  IADD3 R74, P6, PT, R78, R198, RZ ;  /* 0x000000c64e4a7210 */ /* 0x000fe40007fde0ff */
[-C--:B------:R-:W-:Y:S02]  /*4d80*/  LEA.HI.X.SX32 R71, R71, R199.reuse, 0x1, P3 ;  /* 0x000000c747477211 */ /* 0x080fe400018f0eff */
[----:B------:R-:W-:Y:S01]  /*4d90*/  ISETP.LT.AND P1, PT, R75, UR20, P1 ;  /* 0x000000144b007c0c */ /* 0x000fe20008f21270 */
[----:B------:R-:W-:Y:S01]  /*4da0*/  IMAD R79, R80, UR4, RZ ;  /* 0x00000004504f7c24 */ /* 0x000fe2000f8e02ff */
[----:B------:R-:W-:Y:S02]  /*4db0*/  PLOP3.LUT P3, PT, PT, PT, UP1, 0x80, 0x8 ;  /* 0x000000000008781c */ /* 0x000fe40003f6f018 */
[----:B------:R-:W-:Y:S02]  /*4dc0*/  ISETP.LT.AND P4, PT, R76, UR20, P4 ;  /* 0x000000144c007c0c */ /* 0x000fe4000a781270 */
[----:B------:R-:W-:-:S02]  /*4dd0*/  LEA.HI.X.SX32 R75, R78, R199, 0x1, P6 ;  /* 0x000000c74e4b7211 */ /* 0x000fc400030f0eff */
[-C--:B------:R-:W-:Y:S02]  /*4de0*/  IADD3 R76, P6, PT, R81, R198.reuse, RZ ;  /* 0x000000c6514c7210 */ /* 0x080fe40007fde0ff */
[----:B------:R-:W-:Y:S02]  /*4df0*/  ISETP.LT.AND P3, PT, R77, UR20, P3 ;  /* 0x000000144d007c0c */ /* 0x000fe40009f61270 */
[----:B------:R-:W-:Y:S01]  /*4e00*/  LEA.HI.X.SX32 R77, R81, R199, 0x1, P6 ;  /* 0x000000c7514d7211 */ /* 0x000fe200030f0eff */
[----:B------:R-:W-:Y:S01]  /*4e10*/  IMAD R81, R82, UR4, RZ ;  /* 0x0000000452517c24 */ /* 0x000fe2000f8e02ff */
[----:B------:R-:W-:Y:S01]  /*4e20*/  IADD3 R78, P6, PT, R79, R198, RZ ;  /* 0x000000c64f4e7210 */ /* 0x000fe20007fde0ff */
[----:B------:R-:W-:-:S03]  /*4e30*/  IMAD R83, R84, UR4, RZ ;  /* 0x0000000454537c24 */ /* 0x000fc6000f8e02ff */
[----:B------:R-:W-:Y:S02]  /*4e40*/  LEA.HI.X.SX32 R79, R79, R199, 0x1, P6 ;  /* 0x000000c74f4f7211 */ /* 0x000fe400030f0eff */
        /* <DEDUP_REMOVED lines=25> */
[----:B------:R-:W-:Y:S01]  /*4fe0*/  IMAD R103, R97, UR4, RZ ;  /* 0x0000000461677c24 */ /* 0x000fe2000f8e02ff */
[----:B------:R-:W-:Y:S02]  /*4ff0*/  PRMT R249, RZ, 0x7610, R249 ;  /* 0x00007610fff97816 */ /* 0x000fe400000000f9 */
[----:B------:R-:W-:Y:S02]  /*5000*/  PRMT R237, RZ, 0x7610, R237 ;  /* 0x00007610ffed7816 */ /* 0x000fe400000000ed */
[----:B------:R-:W-:Y:S02]  /*5010*/  PRMT R241, RZ, 0x7610, R241 ;  /* 0x00007610fff17816 */ /* 0x000fe400000000f1 */
[----:B------:R-:W-:Y:S01]  /*5020*/  PRMT R243, RZ, 0x7610, R243 ;  /* 0x00007610fff37816 */ /* 0x000fe200000000f3 */
[----:B------:R-:W3:Y:S01]  /*5030*/  @P2 LDG.E.U8 R249, desc[UR18][R62.64] ;  /* 0x000000123ef92981 */ /* 0x000ee2000c1e1100 */
[----:B------:R-:W-:-:S02]  /*5040*/  PRMT R245, RZ, 0x7610, R245 ;  /* 0x00007610fff57816 */ /* 0x000fc400000000f5 */
[----:B------:R-:W-:Y:S01]  /*5050*/  PRMT R247, RZ, 0x7610, R247 ;  /* 0x00007610fff77816 */ /* 0x000fe200000000f7 */
[----:B------:R-:W3:Y:S01]  /*5060*/  @P1 LDG.E.U8 R237, desc[UR18][R64.64] ;  /* 0x0000001240ed1981 */ /* 0x000ee2000c1e1100 */
[----:B------:R-:W-:Y:S02]  /*5070*/  PRMT R239, RZ, 0x7610, R239 ;  /* 0x00007610ffef7816 */ /* 0x000fe400000000ef */
[----:B------:R-:W-:Y:S01]  /*5080*/  PRMT R209, RZ, 0x7610, R209 ;  /* 0x00007610ffd17816 */ /* 0x000fe200000000d1 */
[----:B------:R-:W4:Y:S01]  /*5090*/  @P4 LDG.E.U8 R241, desc[UR18][R66.64] ;  /* 0x0000001242f14981 */ /* 0x000f22000c1e1100 */
[----:B------:R-:W-:Y:S02]  /*50a0*/  PRMT R207, RZ, 0x7610, R207 ;  /* 0x00007610ffcf7816 */ /* 0x000fe400000000cf */
[----:B------:R-:W-:Y:S01]  /*50b0*/  PRMT R250, RZ, 0x7610, R250 ;  /* 0x00007610fffa7816 */ /* 0x000fe200000000fa */
[----:B------:R-:W4:Y:S01]  /*50c0*/  @P3 LDG.E.U8 R243, desc[UR18][R68.64] ;  /* 0x0000001244f33981 */ /* 0x000f22000c1e1100 */
[----:B------:R-:W-:-:S02]  /*50d0*/  PRMT R248, RZ, 0x7610, R248 ;  /* 0x00007610fff87816 */ /* 0x000fc400000000f8 */
[----:B------:R-:W-:Y:S01]  /*50e0*/  PRMT R246, RZ, 0x7610, R246 ;  /* 0x00007610fff67816 */ /* 0x000fe200000000f6 */
[----:B------:R-:W4:Y:S01]  /*50f0*/  @P0 LDG.E.U8 R245, desc[UR18][R70.64] ;  /* 0x0000001246f50981 */ /* 0x000f22000c1e1100 */
[----:B------:R-:W-:Y:S02]  /*5100*/  PRMT R244, RZ, 0x7610, R244 ;  /* 0x00007610fff47816 */ /* 0x000fe400000000f4 */
[----:B------:R-:W-:Y:S01]  /*5110*/  PRMT R242, RZ, 0x7610, R242 ;  /* 0x00007610fff27816 */ /* 0x000fe200000000f2 */
[----:B------:R-:W4:Y:S01]  /*5120*/  @P0 LDG.E.U8 R247, desc[UR18][R74.64] ;  /* 0x000000124af70981 */ /* 0x000f22000c1e1100 */
[----:B------:R-:W-:-:S03]  /*5130*/  LEA.HI.X.SX32 R97, R100, R199, 0x1, P6 ;  /* 0x000000c764617211 */ /* 0x000fc600030f0eff */
[----:B------:R-:W4:Y:S04]  /*5140*/  @P0 LDG.E.U8 R239, desc[UR18][R78.64] ;  /* 0x000000124eef0981 */ /* 0x000f28000c1e1100 */
[----:B------:R-:W4:Y:S04]  /*5150*/  @P0 LDG.E.U8 R209, desc[UR18][R80.64] ;  /* 0x0000001250d10981 */ /* 0x000f28000c1e1100 */
[----:B------:R-:W4:Y:S04]  /*5160*/  @P0 LDG.E.U8 R207, desc[UR18][R82.64] ;  /* 0x0000001252cf0981 */ /* 0x000f28000c1e1100 */
[----:B------:R-:W4:Y:S04]  /*5170*/  @P0 LDG.E.U8 R250, desc[UR18][R88.64] ;  /* 0x0000001258fa0981 */ /* 0x000f28000c1e1100 */
[----:B------:R-:W4:Y:S04]  /*5180*/  @P0 LDG.E.U8 R248, desc[UR18][R90.64] ;  /* 0x000000125af80981 */ /* 0x000f28000c1e1100 */
[----:B------:R-:W4:Y:S04]  /*5190*/  @P0 LDG.E.U8 R246, desc[UR18][R92.64] ;  /* 0x000000125cf60981 */ /* 0x000f28000c1e1100 */
[----:B------:R-:W4:Y:S04]  /*51a0*/  @P0 LDG.E.U8 R244, desc[UR18][R94.64] ;  /* 0x000000125ef40981 */ /* 0x000f28000c1e1100 */
[----:B------:R-:W4:Y:S01]  /*51b0*/  @P0 LDG.E.U8 R242, desc[UR18][R96.64] ;  /* 0x0000001260f20981 */ /* 0x000f22000c1e1100 */
[----:B------:R-:W-:-:S02]  /*51c0*/  IMAD R178, R135, UR4, RZ ;  /* 0x0000000487b27c24 */ /* 0x000fc4000f8e02ff */
[----:B------:R-:W-:Y:S02]  /*51d0*/  IMAD R176, R120, UR4, RZ ;  /* 0x0000000478b07c24 */ /* 0x000fe4000f8e02ff */
[----:B------:R-:W-:Y:S01]  /*51e0*/  IMAD R171, R106, UR4, RZ ;  /* 0x000000046aab7c24 */ /* 0x000fe2000f8e02ff */
[-C--:B------:R-:W-:Y:S01]  /*51f0*/  IADD3 R106, P3, PT, R178, R198.reuse, RZ ;  /* 0x000000c6b26a7210 */ /* 0x080fe20007f7e0ff */
[----:B------:R-:W-:Y:S01]  /*5200*/  IMAD R177, R108, UR4, RZ ;  /* 0x000000046cb17c24 */ /* 0x000fe2000f8e02ff */
[-C--:B------:R-:W-:Y:S01]  /*5210*/  IADD3 R108, P1, PT, R176, R198.reuse, RZ ;  /* 0x000000c6b06c7210 */ /* 0x080fe20007f3e0ff */
[----:B------:R-:W-:Y:S01]  /*5220*/  IMAD R120, R121, UR4, RZ ;  /* 0x0000000479787c24 */ /* 0x000fe2000f8e02ff */
[----:B------:R-:W-:Y:S01]  /*5230*/  IADD3 R98, P6, PT, R102, R198, RZ ;  /* 0x000000c666627210 */ /* 0x000fe20007fde0ff */
[----:B------:R-:W-:Y:S02]  /*5240*/  IMAD R172, R124, UR4, RZ ;  /* 0x000000047cac7c24 */ /* 0x000fe4000f8e02ff */
[----:B------:R-:W-:-:S02]  /*5250*/  IMAD R170, R125, UR4, RZ ;  /* 0x000000047daa7c24 */ /* 0x000fc4000f8e02ff */
[----:B------:R-:W-:Y:S02]  /*5260*/  IMAD R174, R123, UR4, RZ ;  /* 0x000000047bae7c24 */ /* 0x000fe4000f8e02ff */
[----:B------:R-:W-:Y:S02]  /*5270*/  IMAD R123, R127, UR4, RZ ;  /* 0x000000047f7b7c24 */ /* 0x000fe4000f8e02ff */
[----:B------:R-:W-:Y:S01]  /*5280*/  IMAD R175, R107, UR4, RZ ;  /* 0x000000046baf7c24 */ /* 0x000fe2000f8e02ff */
[-C--:B------:R-:W-:Y:S01]  /*5290*/  LEA.HI.X.SX32 R107, R178, R199.reuse, 0x1, P3 ;  /* 0x000000c7b26b7211 */ /* 0x080fe200018f0eff */
[----:B------:R-:W-:Y:S01]  /*52a0*/  IMAD R179, R109, UR4, RZ ;  /* 0x000000046db37c24 */ /* 0x000fe2000f8e02ff */
[-C--:B------:R-:W-:Y:S01]  /*52b0*/  LEA.HI.X.SX32 R109, R176, R199.reuse, 0x1, P1 ;  /* 0x000000c7b06d7211 */ /* 0x080fe200008f0eff */
[----:B------:R-:W-:Y:S01]  /*52c0*/  IMAD R104, R99, UR4, RZ ;  /* 0x0000000463687c24 */ /* 0x000fe2000f8e02ff */
[----:B------:R-:W-:Y:S01]  /*52d0*/  LEA.HI.X.SX32 R99, R102, R199, 0x1, P6 ;  /* 0x000000c766637211 */ /* 0x000fe200030f0eff */
[----:B------:R-:W-:-:S02]  /*52e0*/  IMAD R127, R129, UR4, RZ ;  /* 0x00000004817f7c24 */ /* 0x000fc4000f8e02ff */
[----:B------:R-:W-:Y:S01]  /*52f0*/  IMAD R181, R110, UR4, RZ ;  /* 0x000000046eb57c24 */ /* 0x000fe2000f8e02ff */
[-C--:B------:R-:W-:Y:S01]  /*5300*/  IADD3 R110, P2, PT, R120, R198.reuse, RZ ;  /* 0x000000c6786e7210 */ /* 0x080fe20007f5e0ff */
        /* <DEDUP_REMOVED lines=8> */
[----:B------:R-:W-:Y:S01]  /*5390*/  IMAD R183, R111, UR4, RZ ;  /* 0x000000046fb77c24 */ /* 0x000fe2000f8e02ff */
[-C--:B------:R-:W-:Y:S01]  /*53a0*/  LEA.HI.X.SX32 R111, R120, R199.reuse, 0x1, P2 ;  /* 0x000000c7786f7211 */ /* 0x080fe200010f0eff */
[----:B------:R-:W-:Y:S01]  /*53b0*/  IMAD R195, R117, UR4, RZ ;  /* 0x0000000475c37c24 */ /* 0x000fe2000f8e02ff */
[-C--:B------:R-:W-:Y:S01]  /*53c0*/  LEA.HI.X.SX32 R117, R172, R199.reuse, 0x1, P3 ;  /* 0x000000c7ac757211 */ /* 0x080fe200018f0eff */
[----:B------:R-:W-:Y:S01]  /*53d0*/  IMAD R23, R119, UR4, RZ ;  /* 0x0000000477177c24 */ /* 0x000fe2000f8e02ff */
[-C--:B------:R-:W-:Y:S01]  /*53e0*/  LEA.HI.X.SX32 R119, R170, R199.reuse, 0x1, P1 ;  /* 0x000000c7aa777211 */ /* 0x080fe200008f0eff */
[----:B------:R-:W-:Y:S01]  /*53f0*/  IMAD R105, R101, UR4, RZ ;  /* 0x0000000465697c24 */ /* 0x000fe2000f8e02ff */
[-C--:B------:R-:W-:Y:S01]  /*5400*/  LEA.HI.X.SX32 R101, R103, R199.reuse, 0x1, P6 ;  /* 0x000000c767657211 */ /* 0x080fe200030f0eff */
        /* <DEDUP_REMOVED lines=8> */
[----:B------:R-:W-:Y:S01]  /*5490*/  IMAD R162, R140, UR4, RZ ;  /* 0x000000048ca27c24 */ /* 0x000fe2000f8e02ff */
[-C--:B------:R-:W-:Y:S01]  /*54a0*/  LEA.HI.X.SX32 R121, R121, R199.reuse, 0x1, P2 ;  /* 0x000000c779797211 */ /* 0x080fe200010f0eff */
[----:B------:R-:W-:Y:S01]  /*54b0*/  IMAD R158, R143, UR4, RZ ;  /* 0x000000048f9e7c24 */ /* 0x000fe2000f8e02ff */
[-C--:B------:R-:W-:Y:S01]  /*54c0*/  LEA.HI.X.SX32 R127, R127, R199.reuse, 0x1, P3 ;  /* 0x000000c77f7f7211 */ /* 0x080fe200018f0eff */
[----:B------:R-:W-:Y:S01]  /*54d0*/  IMAD R160, R144, UR4, RZ ;  /* 0x0000000490a07c24 */ /* 0x000fe2000f8e02ff */
[-C--:B------:R-:W-:Y:S01]  /*54e0*/  LEA.HI.X.SX32 R129, R129, R199.reuse, 0x1, P1 ;  /* 0x000000c781817211 */ /* 0x080fe200008f0eff */
[----:B------:R-:W-:Y:S01]  /*54f0*/  IMAD R122, R122, UR4, RZ ;  /* 0x000000047a7a7c24 */ /* 0x000fe2000f8e02ff */
[----:B------:R-:W-:-:S02]  /*5500*/  LEA.HI.X.SX32 R103, R104, R199, 0x1, P6 ;  /* 0x000000c768677211 */ /* 0x000fc400030f0eff */
[-C--:B------:R-:W-:Y:S02]  /*5510*/  IADD3 R132, P2, PT, R168, R198.reuse, RZ ;  /* 0x000000c6a8847210 */ /* 0x080fe40007f5e0ff */
[-C--:B------:R-:W-:Y:S02]  /*5520*/  IADD3 R138, P3, PT, R166, R198.reuse, RZ ;  /* 0x000000c6a68a7210 */ /* 0x080fe40007f7e0ff */
[-C--:B------:R-:W-:Y:S02]  /*5530*/  IADD3 R140, P1, PT, R164, R198.reuse, RZ ;  /* 0x000000c6a48c7210 */ /* 0x080fe40007f3e0ff */
[-C--:B------:R-:W-:Y:S01]  /*5540*/  IADD3 R104, P6, PT, R105, R198.reuse, RZ ;  /* 0x000000c669687210 */ /* 0x080fe20007fde0ff */
        /* <DEDUP_REMOVED lines=27> */
[----:B------:R-:W-:Y:S01]  /*5700*/  LEA.HI.X.SX32 R113, R122, R199, 0x1, P6 ;  /* 0x000000c77a717211 */ /* 0x000fe200030f0eff */
[----:B------:R-:W-:Y:S01]  /*5710*/  IMAD R135, R136, UR4, RZ ;  /* 0x0000000488877c24 */ /* 0x000fe2000f8e02ff */
[----:B------:R-:W-:-:S02]  /*5720*/  IADD3 R124, P4, PT, R125, R198, RZ ;  /* 0x000000c67d7c7210 */ /* 0x000fc40007f9e0ff */
[-C--:B------:R-:W-:Y:S02]  /*5730*/  IADD3 R152, P2, PT, R153, R198.reuse, RZ ;  /* 0x000000c699987210 */ /* 0x080fe40007f5e0ff */
[-C--:B------:R-:W-:Y:S02]  /*5740*/  IADD3 R158, P3, PT, R159, R198.reuse, RZ ;  /* 0x000000c69f9e7210 */ /* 0x080fe40007f7e0ff */
[-C--:B------:R-:W-:Y:S02]  /*5750*/  IADD3 R160, P1, PT, R161, R198.reuse, RZ ;  /* 0x000000c6a1a07210 */ /* 0x080fe40007f3e0ff */
[----:B------:R-:W-:Y:S02]  /*5760*/  IADD3 R122, P6, PT, R123, R198, RZ ;  /* 0x000000c67b7a7210 */ /* 0x000fe40007fde0ff */
[-C--:B------:R-:W-:Y:S02]  /*5770*/  LEA.HI.X.SX32 R125, R125, R199.reuse, 0x1, P4 ;  /* 0x000000c77d7d7211 */ /* 0x080fe400020f0eff */
[----:B------:R-:W-:-:S02]  /*5780*/  LEA.HI.X.SX32 R153, R153, R199, 0x1, P2 ;  /* 0x000000c799997211 */ /* 0x000fc400010f0eff */
[-C--:B------:R-:W-:Y:S02]  /*5790*/  LEA.HI.X.SX32 R159, R159, R199.reuse, 0x1, P3 ;  /* 0x000000c79f9f7211 */ /* 0x080fe400018f0eff */
[-C--:B------:R-:W-:Y:S02]  /*57a0*/  LEA.HI.X.SX32 R161, R161, R199.reuse, 0x1, P1 ;  /* 0x000000c7a1a17211 */ /* 0x080fe400008f0eff */
[----:B------:R-:W-:Y:S02]  /*57b0*/  LEA.HI.X.SX32 R123, R123, R199, 0x1, P6 ;  /* 0x000000c77b7b7211 */ /* 0x000fe400030f0eff */
[-C--:B------:R-:W-:Y:S02]  /*57c0*/  IADD3 R136, P4, PT, R137, R198.reuse, RZ ;  /* 0x000000c689887210 */ /* 0x080fe40007f9e0ff */
[-C--:B------:R-:W-:Y:S02]  /*57d0*/  IADD3 R162, P2, PT, R163, R198.reuse, RZ ;  /* 0x000000c6a3a27210 */ /* 0x080fe40007f5e0ff */
[----:B------:R-:W-:-:S02]  /*57e0*/  IADD3 R168, P3, PT, R169, R198, RZ ;  /* 0x000000c6a9a87210 */ /* 0x000fc40007f7e0ff */
[-C--:B------:R-:W-:Y:S02]  /*57f0*/  IADD3 R170, P1, PT, R171, R198.reuse, RZ ;  /* 0x000000c6abaa7210 */ /* 0x080fe40007f3e0ff */
[----:B------:R-:W-:Y:S01]  /*5800*/  IADD3 R134, P6, PT, R135, R198, RZ ;  /* 0x000000c687867210 */ /* 0x000fe20007fde0ff */
[----:B------:R-:W-:Y:S01]  /*5810*/  IMAD R155, R146, UR4, RZ ;  /* 0x00000004929b7c24 */ /* 0x000fe2000f8e02ff */
[-C--:B------:R-:W-:Y:S01]  /*5820*/  LEA.HI.X.SX32 R137, R137, R199.reuse, 0x1, P4 ;  /* 0x000000c789897211 */ /* 0x080fe200020f0eff */
[----:B------:R-:W-:Y:S01]  /*5830*/  IMAD R157, R147, UR4, RZ ;  /* 0x00000004939d7c24 */ /* 0x000fe2000f8e02ff */
[-C--:B------:R-:W-:Y:S02]  /*5840*/  LEA.HI.X.SX32 R163, R163, R199.reuse, 0x1, P2 ;  /* 0x000000c7a3a37211 */ /* 0x080fe400010f0eff */
[-C--:B------:R-:W-:Y:S02]  /*5850*/  LEA.HI.X.SX32 R169, R169, R199.reuse, 0x1, P3 ;  /* 0x000000c7a9a97211 */ /* 0x080fe400018f0eff */
[----:B------:R-:W-:-:S02]  /*5860*/  LEA.HI.X.SX32 R171, R171, R199, 0x1, P1 ;  /* 0x000000c7abab7211 */ /* 0x000fc400008f0eff */
[----:B------:R-:W-:Y:S02]  /*5870*/  LEA.HI.X.SX32 R135, R135, R199, 0x1, P6 ;  /* 0x000000c787877211 */ /* 0x000fe400030f0eff */
[-C--:B------:R-:W-:Y:S02]  /*5880*/  IADD3 R146, P4, PT, R156, R198.reuse, RZ ;  /* 0x000000c69c927210 */ /* 0x080fe40007f9e0ff */
[-C--:B------:R-:W-:Y:S02]  /*5890*/  IADD3 R172, P1, PT, R173, R198.reuse, RZ ;  /* 0x000000c6adac7210 */ /* 0x080fe40007f3e0ff */
[-C--:B------:R-:W-:Y:S02]  /*58a0*/  IADD3 R174, P2, PT, R175, R198.reuse, RZ ;  /* 0x000000c6afae7210 */ /* 0x080fe40007f5e0ff */
[-C--:B------:R-:W-:Y:S02]  /*58b0*/  IADD3 R176, P3, PT, R177, R198.reuse, RZ ;  /* 0x000000c6b1b07210 */ /* 0x080fe40007f7e0ff */
[----:B------:R-:W-:-:S02]  /*58c0*/  IADD3 R144, P6, PT, R154, R198, RZ ;  /* 0x000000c69a907210 */ /* 0x000fc40007fde0ff */
[-C--:B------:R-:W-:Y:S02]  /*58d0*/  LEA.HI.X.SX32 R147, R156, R199.reuse, 0x1, P4 ;  /* 0x000000c79c937211 */ /* 0x080fe400020f0eff */
[-C--:B------:R-:W-:Y:S02]  /*58e0*/  LEA.HI.X.SX32 R173, R173, R199.reuse, 0x1, P1 ;  /* 0x000000c7adad7211 */ /* 0x080fe400008f0eff */
[-C--:B------:R-:W-:Y:S02]  /*58f0*/  LEA.HI.X.SX32 R175, R175, R199.reuse, 0x1, P2 ;  /* 0x000000c7afaf7211 */ /* 0x080fe400010f0eff */
[-C--:B------:R-:W-:Y:S02]  /*5900*/  LEA.HI.X.SX32 R177, R177, R199.reuse, 0x1, P3 ;  /* 0x000000c7b1b17211 */ /* 0x080fe400018f0eff */
[----:B------:R-:W-:Y:S02]  /*5910*/  LEA.HI.X.SX32 R145, R154, R199, 0x1, P6 ;  /* 0x000000c79a917211 */ /* 0x000fe400030f0eff */
        /* <DEDUP_REMOVED lines=14> */
[----:B------:R-:W-:Y:S02]  /*5a00*/  IADD3 R164, P6, PT, R165, R198, RZ ;  /* 0x000000c6a5a47210 */ /* 0x000fe40007fde0ff */
[-C--:B------:R-:W-:Y:S02]  /*5a10*/  LEA.HI.X.SX32 R167, R167, R199.reuse, 0x1, P4 ;  /* 0x000000c7a7a77211 */ /* 0x080fe400020f0eff */
        /* <DEDUP_REMOVED lines=14> */
[----:B------:R-:W-:Y:S01]  /*5b00*/  SHF.R.S32.HI R23, RZ, 0x7, R0 ;  /* 0x00000007ff177819 */ /* 0x000fe20000011400 */
[----:B------:R-:W-:-:S04]  /*5b10*/  @!UP2 UIADD3 UR4, UPT, UPT, -UR11, 0x100000, URZ ;  /* 0x001000000b04a890 */ /* 0x000fc8000fffe1ff */
[----:B------:R-:W-:Y:S02]  /*5b20*/  @!UP2 USHF.L.U32 UR5, UR4, 0xb, URZ ;  /* 0x0000000b0405a899 */ /* 0x000fe400080006ff */
[----:B------:R-:W-:Y:S01]  /*5b30*/  @!UP2 USHF.L.U32 UR4, UR4, 0x1, URZ ;  /* 0x000000010404a899 */ /* 0x000fe200080006ff */
[----:B------:R-:W-:Y:S01]  /*5b40*/  SGXT R23, R23, 0x1 ;  /* 0x000000011717781a */ /* 0x000fe20000000200 */
[----:B------:R-:W-:-:S03]  /*5b50*/  VOTEU.ALL UP1, P5 ;  /* 0x0000000000ff7886 */ /* 0x000fc60002820000 */
[----:B------:R-:W-:Y:S02]  /*5b60*/  LOP3.LUT R23, R23, 0x90, RZ, 0xc0, !PT ;  /* 0x0000009017177812 */ /* 0x000fe400078ec0ff */
[----:B------:R-:W-:Y:S02]  /*5b70*/  PRMT R201, RZ, 0x7610, R201 ;  /* 0x00007610ffc97816 */ /* 0x000fe400000000c9 */
[----:B------:R-:W-:-:S03]  /*5b80*/  LOP3.LUT R23, R23, 0x7f, R0, 0x78, !PT ;  /* 0x0000007f17177812 */ /* 0x000fc600078e7800 */
[----:B------:R0:W1:Y:S01]  /*5b90*/  @!UP1 SYNCS.EXCH.64 URZ, [UR9+0xc008], UR4 ;  /* 0x00c0080409ff95b2 */ /* 0x0000620008000100 */
[----:B------:R-:W-:Y:S01]  /*5ba0*/  PRMT R252, RZ, 0x7610, R252 ;  /* 0x00007610fffc7816 */ /* 0x000fe200000000fc */
[----:B------:R-:W4:Y:S01]  /*5bb0*/  @P0 LDG.E.U8 R201, desc[UR18][R84.64] ;  /* 0x0000001254c90981 */ /* 0x000f22000c1e1100 */
[----:B------:R-:W-:Y:S02]  /*5bc0*/  PRMT R240, RZ, 0x7610, R240 ;  /* 0x00007610fff07816 */ /* 0x000fe400000000f0 */
[----:B------:R-:W-:Y:S01]  /*5bd0*/  PRMT R238, RZ, 0x7610, R238 ;  /* 0x00007610ffee7816 */ /* 0x000fe200000000ee */
[----:B--2---:R2:W-:Y:S01]  /*5be0*/  STS.U8 [R23+UR9+0x8000], R223 ;  /* 0x008000df17007988 */ /* 0x0045e20008000009 */
[----:B------:R-:W-:Y:S02]  /*5bf0*/  PRMT R236, RZ, 0x7610, R236 ;  /* 0x00007610ffec7816 */ /* 0x000fe400000000ec */
[----:B------:R-:W-:Y:S01]  /*5c00*/  PRMT R234, RZ, 0x7610, R234 ;  /* 0x00007610ffea7816 */ /* 0x000fe200000000ea */
[----:B-----5:R5:W-:Y:S01]  /*5c10*/  STS.U8 [R23+UR9+0x8200], R221 ;  /* 0x008200dd17007988 */ /* 0x020be20008000009 */
[----:B------:R-:W-:-:S02]  /*5c20*/  PRMT R235, RZ, 0x7610, R235 ;  /* 0x00007610ffeb7816 */ /* 0x000fc400000000eb */
[----:B------:R-:W-:Y:S01]  /*5c30*/  PRMT R233, RZ, 0x7610, R233 ;  /* 0x00007610ffe97816 */ /* 0x000fe200000000e9 */
[----:B---3--:R3:W-:Y:S01]  /*5c40*/  STS.U8 [R23+UR9+0x8400], R219 ;  /* 0x008400db17007988 */ /* 0x0087e20008000009 */
[----:B------:R-:W-:Y:S02]  /*5c50*/  PRMT R231, RZ, 0x7610, R231 ;  /* 0x00007610ffe77816 */ /* 0x000fe400000000e7 */
[----:B------:R-:W-:Y:S01]  /*5c60*/  PRMT R229, RZ, 0x7610, R229 ;  /* 0x00007610ffe57816 */ /* 0x000fe200000000e5 */
[----:B----4-:R4:W-:Y:S01]  /*5c70*/  STS.U8 [R23+UR9+0x8600], R217 ;  /* 0x008600d917007988 */ /* 0x0109e20008000009 */
[----:B------:R-:W-:Y:S02]  /*5c80*/  PRMT R227, RZ, 0x7610, R227 ;  /* 0x00007610ffe37816 */ /* 0x000fe400000000e3 */
[----:B------:R-:W-:Y:S01]  /*5c90*/  PRMT R225, RZ, 0x7610, R225 ;  /* 0x00007610ffe17816 */ /* 0x000fe200000000e1 */
[----:B------:R0:W-:Y:S01]  /*5ca0*/  STS.U8 [R23+UR9+0x8800], R215 ;  /* 0x008800d717007988 */ /* 0x0001e20008000009 */
[----:B--2---:R-:W-:-:S02]  /*5cb0*/  PRMT R223, RZ, 0x7610, R223 ;  /* 0x00007610ffdf7816 */ /* 0x004fc400000000df */
[----:B-----5:R-:W-:Y:S01]  /*5cc0*/  PRMT R221, RZ, 0x7610, R221 ;  /* 0x00007610ffdd7816 */ /* 0x020fe200000000dd */
[----:B------:R2:W-:Y:S01]  /*5cd0*/  STS.U8 [R23+UR9+0x8a00], R213 ;  /* 0x008a00d517007988 */ /* 0x0005e20008000009 */
[----:B---3--:R-:W-:Y:S02]  /*5ce0*/  PRMT R219, RZ, 0x7610, R219 ;  /* 0x00007610ffdb7816 */ /* 0x008fe400000000db */
[----:B----4-:R-:W-:Y:S01]  /*5cf0*/  PRMT R217, RZ, 0x7610, R217 ;  /* 0x00007610ffd97816 */ /* 0x010fe200000000d9 */
[----:B------:R3:W-:Y:S01]  /*5d00*/  STS.U8 [R23+UR9+0x8c00], R211 ;  /* 0x008c00d317007988 */ /* 0x0007e20008000009 */
[----:B0-----:R-:W-:-:S03]  /*5d10*/  PRMT R215, RZ, 0x7610, R215 ;  /* 0x00007610ffd77816 */ /* 0x001fc600000000d7 */
[----:B------:R0:W-:Y:S01]  /*5d20*/  STS.U8 [R23+UR9+0x8e00], R205 ;  /* 0x008e00cd17007988 */ /* 0x0001e20008000009 */
[----:B--2---:R-:W-:-:S03]  /*5d30*/  PRMT R213, RZ, 0x7610, R213 ;  /* 0x00007610ffd57816 */ /* 0x004fc600000000d5 */
[----:B------:R2:W-:Y:S01]  /*5d40*/  STS.U8 [R23+UR9+0x9000], R203 ;  /* 0x009000cb17007988 */ /* 0x0005e20008000009 */
[----:B---3--:R-:W-:-:S03]  /*5d50*/  PRMT R211, RZ, 0x7610, R211 ;  /* 0x00007610ffd37816 */ /* 0x008fc600000000d3 */
[----:B------:R3:W-:Y:S01]  /*5d60*/  STS.U8 [R23+UR9+0x9200], R131 ;  /* 0x0092008317007988 */ /* 0x0007e20008000009 */
[----:B0-----:R-:W-:-:S03]  /*5d70*/  PRMT R205, RZ, 0x7610, R205 ;  /* 0x00007610ffcd7816 */ /* 0x001fc600000000cd */
[----:B------:R0:W-:Y:S01]  /*5d80*/  STS.U8 [R23+UR9+0x9800], R200 ;  /* 0x009800c817007988 */ /* 0x0001e20008000009 */
[----:B--2---:R-:W-:-:S03]  /*5d90*/  PRMT R203, RZ, 0x7610, R203 ;  /* 0x00007610ffcb7816 */ /* 0x004fc600000000cb */
[----:B------:R2:W-:Y:S01]  /*5da0*/  STS.U8 [R23+UR9+0x9a00], R202 ;  /* 0x009a00ca17007988 */ /* 0x0005e20008000009 */
[----:B---3--:R-:W-:-:S03]  /*5db0*/  PRMT R131, RZ, 0x7610, R131 ;  /* 0x00007610ff837816 */ /* 0x008fc60000000083 */
[----:B------:R3:W-:Y:S01]  /*5dc0*/  STS.U8 [R23+UR9+0x9400], R232 ;  /* 0x009400e817007988 */ /* 0x0007e20008000009 */
[----:B0-----:R-:W-:-:S03]  /*5dd0*/  LOP3.LUT R200, R23, 0x20, RZ, 0x3c, !PT ;  /* 0x0000002017c87812 */ /* 0x001fc600078e3cff */
[----:B------:R0:W-:Y:S01]  /*5de0*/  STS.U8 [R23+UR9+0x9600], R230 ;  /* 0x009600e617007988 */ /* 0x0001e20008000009 */
[----:B--2---:R-:W-:-:S03]  /*5df0*/  PRMT R202, RZ, 0x7610, R202 ;  /* 0x00007610ffca7816 */ /* 0x004fc600000000ca */
[----:B------:R2:W-:Y:S01]  /*5e00*/  STS.U8 [R23+UR9+0x9c00], R204 ;  /* 0x009c00cc17007988 */ /* 0x0005e20008000009 */
[----:B------:R-:W-:-:S03]  /*5e10*/  PRMT R130, RZ, 0x7610, R130 ;  /* 0x00007610ff827816 */ /* 0x000fc60000000082 */
[----:B------:R4:W-:Y:S01]  /*5e20*/  STS.U8 [R23+UR9+0x9e00], R206 ;  /* 0x009e00ce17007988 */ /* 0x0009e20008000009 */
[----:B---3--:R-:W-:Y:S02]  /*5e30*/  PRMT R232, RZ, 0x7610, R232 ;  /* 0x00007610ffe87816 */ /* 0x008fe400000000e8 */
[----:B0-----:R-:W-:Y:S01]  /*5e40*/  PRMT R230, RZ, 0x7610, R230 ;  /* 0x00007610ffe67816 */ /* 0x001fe200000000e6 */
[----:B------:R-:W3:Y:S01]  /*5e50*/  @P0 LDG.E.U8 R252, desc[UR18][R86.64] ;  /* 0x0000001256fc0981 */ /* 0x000ee2000c1e1100 */
[----:B--2---:R-:W-:-:S03]  /*5e60*/  PRMT R204, RZ, 0x7610, R204 ;  /* 0x00007610ffcc7816 */ /* 0x004fc600000000cc */
[----:B------:R-:W2:Y:S01]  /*5e70*/  @P0 LDG.E.U8 R240, desc[UR18][R98.64] ;  /* 0x0000001262f00981 */ /* 0x000ea2000c1e1100 */
[----:B----4-:R-:W-:-:S03]  /*5e80*/  PRMT R206, RZ, 0x7610, R206 ;  /* 0x00007610ffce7816 */ /* 0x010fc600000000ce */
[----:B------:R-:W4:Y:S04]  /*5e90*/  @P0 LDG.E.U8 R238, desc[UR18][R100.64] ;  /* 0x0000001264ee0981 */ /* 0x000f28000c1e1100 */
[----:B------:R-:W5:Y:S04]  /*5ea0*/  @P0 LDG.E.U8 R236, desc[UR18][R102.64] ;  /* 0x0000001266ec0981 */ /* 0x000f68000c1e1100 */
[----:B------:R-:W2:Y:S04]  /*5eb0*/  @P0 LDG.E.U8 R234, desc[UR18][R104.64] ;  /* 0x0000001268ea0981 */ /* 0x000ea8000c1e1100 */
[----:B------:R0:W-:Y:S04]  /*5ec0*/  STS.U8 [R200+UR9+0x8100], R208 ;  /* 0x008100d0c8007988 */ /* 0x0001e80008000009 */
[----:B------:R1:W-:Y:S04]  /*5ed0*/  STS.U8 [R200+UR9+0x8500], R210 ;  /* 0x008500d2c8007988 */ /* 0x0003e80008000009 */
[----:B------:R1:W-:Y:S01]  /*5ee0*/  STS.U8 [R200+UR9+0x8900], R212 ;  /* 0x008900d4c8007988 */ /* 0x0003e20008000009 */
[----:B0-----:R-:W-:-:S03]  /*5ef0*/  PRMT R208, RZ, 0x7610, R208 ;  /* 0x00007610ffd07816 */ /* 0x001fc600000000d0 */
[----:B------:R0:W-:Y:S01]  /*5f00*/  STS.U8 [R200+UR9+0x8300], R214 ;  /* 0x008300d6c8007988 */ /* 0x0001e20008000009 */
[----:B-1----:R-:W-:-:S03]  /*5f10*/  PRMT R210, RZ, 0x7610, R210 ;  /* 0x00007610ffd27816 */ /* 0x002fc600000000d2 */
[----:B------:R1:W-:Y:S01]  /*5f20*/  STS.U8 [R200+UR9+0x8700], R216 ;  /* 0x008700d8c8007988 */ /* 0x0003e20008000009 */
[----:B------:R-:W-:-:S03]  /*5f30*/  PRMT R212, RZ, 0x7610, R212 ;  /* 0x00007610ffd47816 */ /* 0x000fc600000000d4 */
        /* <DEDUP_REMOVED lines=22> */
[----:B------:R-:W5:Y:S01]  /*60a0*/  @P0 LDG.E.U8 R235, desc[UR18][R72.64] ;  /* 0x0000001248eb0981 */ /* 0x000f62000c1e1100 */
[----:B------:R-:W-:-:S03]  /*60b0*/  PRMT R241, RZ, 0x7610, R241 ;  /* 0x00007610fff17816 */ /* 0x000fc600000000f1 */
[----:B------:R-:W5:Y:S01]  /*60c0*/  @P0 LDG.E.U8 R233, desc[UR18][R110.64] ;  /* 0x000000126ee90981 */ /* 0x000f62000c1e1100 */
[----:B0-----:R-:W-:-:S03]  /*60d0*/  PRMT R243, RZ, 0x7610, R243 ;  /* 0x00007610fff37816 */ /* 0x001fc600000000f3 */
[----:B------:R-:W5:Y:S04]  /*60e0*/  @P0 LDG.E.U8 R231, desc[UR18][R116.64] ;  /* 0x0000001274e70981 */ /* 0x000f68000c1e1100 */
        /* <DEDUP_REMOVED lines=13> */
[----:B------:R0:W-:Y:S04]  /*61c0*/  STS.U8 [R23+UR9], R245 ;  /* 0x000000f517007988 */ /* 0x0001e80008000009 */
        /* <DEDUP_REMOVED lines=51> */
[----:B------:R0:W-:Y:S04]  /*6500*/  STS.U8 [R23+UR9+0x1400], R201 ;  /* 0x001400c917007988 */ /* 0x0001e80008000009 */
[----:B---3--:R-:W-:Y:S01]  /*6510*/  STS.U8 [R23+UR9+0x1800], R252 ;  /* 0x001800fc17007988 */ /* 0x008fe20008000009 */
[----:B0-----:R-:W-:-:S03]  /*6520*/  LOP3.LUT R201, R23, 0x40, RZ, 0x3c, !PT ;  /* 0x0000004017c97812 */ /* 0x001fc600078e3cff */
[----:B--2---:R-:W-:Y:S04]  /*6530*/  STS.U8 [R23+UR9+0x3000], R240 ;  /* 0x003000f017007988 */ /* 0x004fe80008000009 */
[----:B----4-:R-:W-:Y:S04]  /*6540*/  STS.U8 [R23+UR9+0x3400], R238 ;  /* 0x003400ee17007988 */ /* 0x010fe80008000009 */
[----:B-----5:R-:W-:Y:S04]  /*6550*/  STS.U8 [R23+UR9+0x3800], R236 ;  /* 0x003800ec17007988 */ /* 0x020fe80008000009 */
[----:B------:R-:W-:Y:S01]  /*6560*/  STS.U8 [R23+UR9+0x3c00], R234 ;  /* 0x003c00ea17007988 */ /* 0x000fe20008000009 */
[----:B------:R-:W-:-:S03]  /*6570*/  UISETP.NE.U32.AND UP1, UPT, UR17, URZ, UPT ;  /* 0x000000ff1100728c */ /* 0x000fc6000bf25070 */
[----:B------:R-:W-:Y:S04]  /*6580*/  STS.U8 [R200+UR9+0x100], R235 ;  /* 0x000100ebc8007988 */ /* 0x000fe80008000009 */
        /* <DEDUP_REMOVED lines=14> */
[----:B------:R-:W-:Y:S01]  /*6670*/  STS.U8 [R200+UR9+0x3d00], R205 ;  /* 0x003d00cdc8007988 */ /* 0x000fe20008000009 */
[----:B------:R-:W-:-:S03]  /*6680*/  UISETP.LT.OR UP3, UPT, UR16, 0x80, UP1 ;  /* 0x000000801000788c */ /* 0x000fc60008f61670 */
[----:B------:R0:W-:Y:S04]  /*6690*/  STS.U8 [R201+UR9+0x200], R202 ;  /* 0x000200cac9007988 */ /* 0x0001e80008000009 */
[----:B------:R1:W-:Y:S01]  /*66a0*/  STS.U8 [R201+UR9+0x600], R204 ;  /* 0x000600ccc9007988 */ /* 0x0003e20008000009 */
[----:B0-----:R-:W-:-:S03]  /*66b0*/  LOP3.LUT R202, R23, 0x60, RZ, 0x3c, !PT ;  /* 0x0000006017ca7812 */ /* 0x001fc600078e3cff */
[----:B------:R1:W-:Y:S04]  /*66c0*/  STS.U8 [R201+UR9+0xa00], R206 ;  /* 0x000a00cec9007988 */ /* 0x0003e80008000009 */
        /* <DEDUP_REMOVED lines=28> */
[----:B------:R1:W-:Y:S01]  /*6890*/  STS.U8 [R202+UR9+0x3b00], R242 ;  /* 0x003b00f2ca007988 */ /* 0x0003e20008000009 */
[----:B------:R0:W-:Y:S06]  /*68a0*/  MEMBAR.ALL.CTA ;  /* 0x0000000000007992 */ /* 0x0001ec0000008000 */
[----:B0-----:R-:W0:Y:S01]  /*68b0*/  FENCE.VIEW.ASYNC.S ;  /* 0x00000000000073c6 */ /* 0x001e220000000000 */
[----:B------:R-:W-:Y:S01]  /*68c0*/  UISETP.GE.AND UP2, UPT, UR16, 0x100, UPT ;  /* 0x000001001000788c */ /* 0x000fe2000bf46270 */
[----:B0-----:R-:W-:Y:S06]  /*68d0*/  BAR.SYNC.DEFER_BLOCKING 0x0 ;  /* 0x0000000000007b1d */ /* 0x001fec0000010000 */
[----:B------:R-:W-:Y:S05]  /*68e0*/  BRA.U UP3, `(.L_x_6) ;  /* 0x0000000103847547 */ /* 0x000fea000b800000 */
[----:B------:R-:W-:Y:S02]  /*68f0*/  UIADD3 UR4, UPT, UPT, UR9, 0x8000, URZ ;  /* 0x0000800009047890 */ /* 0x000fe4000fffe0ff */
[----:B------:R-:W-:Y:S02]  /*6900*/  USHF.R.U32.HI UR14, URZ, 0x4, UR9 ;  /* 0x00000004ff0e7899 */ /* 0x000fe40008011609 */
[----:B------:R-:W-:Y:S02]  /*6910*/  USHF.R.U32.HI UR4, URZ, 0x4, UR4 ;  /* 0x00000004ff047899 */ /* 0x000fe40008011604 */
[----:B------:R-:W-:Y:S02]  /*6920*/  USGXT.U32 UR14, UR14, 0xe ;  /* 0x0000000e0e0e789a */ /* 0x000fe40008000000 */
[----:B------:R-:W-:Y:S02]  /*6930*/  USGXT.U32 UR12, UR4, 0xe ;  /* 0x0000000e040c789a */ /* 0x000fe40008000000 */
[----:B------:R-:W-:-:S02]  /*6940*/  UIADD3 UR32, UP4, UPT, UR14, 0x2, URZ ;  /* 0x000000020e207890 */ /* 0x000fc4000ff9e0ff */
[----:B------:R-:W-:Y:S01]  /*6950*/  UIADD3 UR30, UP3, UPT, UR12, 0x80, URZ ;  /* 0x000000800c1e7890 */ /* 0x000fe2000ff7e0ff */
[----:B------:R-:W-:Y:S01]  /*6960*/  UMOV UR4, URZ ;  /* 0x000000ff00047c82 */ /* 0x000fe20008000000 */
[----:B------:R-:W-:Y:S01]  /*6970*/  UMOV UR34, 0x0 ;  /* 0x0000000000227882 */ /* 0x000fe20000000000 */
[----:B------:R-:W-:Y:S02]  /*6980*/  UIADD3.X UR33, UPT, UPT, UR4, 0x40004040, URZ, UP4, !UPT ;  /* 0x4000404004217890 */ /* 0x000fe4000a7fe4ff */
[----:B------:R-:W-:Y:S02]  /*6990*/  UIADD3.X UR31, UPT, UPT, UR4, -0x7fffbfe0, URZ, UP3, !UPT ;  /* 0x80004020041f7890 */ /* 0x000fe40009ffe4ff */
[----:B------:R-:W-:Y:S02]  /*69a0*/  UIADD3.64 UR24, UPT, UPT, UR32, 0x2, URZ ;  /* 0x0000000220187897 */ /* 0x000fe4000fffe0ff */
[----:B------:R-:W-:Y:S02]  /*69b0*/  UIADD3.64 UR22, UPT, UPT, UR30, 0x80, URZ ;  /* 0x000000801e167897 */ /* 0x000fe4000fffe0ff */
[----:B------:R-:W-:-:S02]  /*69c0*/  UIADD3.64 UR28, UPT, UPT, UR32, 0x4, URZ ;  /* 0x00000004201c7897 */ /* 0x000fc4000fffe0ff */
[----:B------:R-:W-:Y:S01]  /*69d0*/  UIADD3.64 UR26, UPT, UPT, UR30, 0x100, URZ ;  /* 0x000001001e1a7897 */ /* 0x000fe2000fffe0ff */
[----:B------:R-:W-:Y:S01]  /*69e0*/  UMOV UR35, 0x4208010 ;  /* 0x0420801000237882 */ /* 0x000fe20000000000 */
[----:B------:R-:W-:Y:S01]  /*69f0*/  UMOV UR15, 0x40004040 ;  /* 0x40004040000f7882 */ /* 0x000fe20000000000 */
[----:B------:R-:W-:Y:S01]  /*6a00*/  UMOV UR13, 0x80004020 ;  /* 0x80004020000d7882 */ /* 0x000fe20000000000 */
[----:B------:R-:W-:Y:S01]  /*6a10*/  UMOV UR36, 0x0 ;  /* 0x0000000000247882 */ /* 0x000fe20000000000 */
[----:B------:R-:W-:Y:S01]  /*6a20*/  UMOV UR37, 0x4208010 ;  /* 0x0420801000257882 */ /* 0x000fe20000000000 */
[----:B------:R-:W-:Y:S01]  /*6a30*/  UMOV UR38, 0x0 ;  /* 0x0000000000267882 */ /* 0x000fe20000000000 */
[----:B------:R-:W-:Y:S01]  /*6a40*/  UMOV UR39, 0x4208010 ;  /* 0x0420801000277882 */ /* 0x000fe20000000000 */
[----:B------:R-:W-:Y:S01]  /*6a50*/  UMOV UR4, UR6 ;  /* 0x0000000600047c82 */ /* 0x000fe20008000000 */
[----:B------:R-:W-:Y:S01]  /*6a60*/  UMOV UR5, URZ ;  /* 0x000000ff00057c82 */ /* 0x000fe20008000000 */
[----:B------:R0:W-:Y:S01]  /*6a70*/  UTCQMMA gdesc[UR12], gdesc[UR14], tmem[UR8], tmem[UR34], idesc[UR35], !UPT ;  /* 0x00ff220e0c0075ea */ /* 0x0001e2000f800308 */
[----:B------:R-:W-:Y:S01]  /*6a80*/  UMOV UR40, 0x0 ;  /* 0x0000000000287882 */ /* 0x000fe20000000000 */
[----:B------:R-:W-:Y:S01]  /*6a90*/  UMOV UR41, 0x4208010 ;  /* 0x0420801000297882 */ /* 0x000fe20000000000 */
[----:B------:R0:W-:Y:S01]  /*6aa0*/  UTCQMMA gdesc[UR30], gdesc[UR32], tmem[UR8], tmem[UR36], idesc[UR37], UPT ;  /* 0x00ff24201e0075ea */ /* 0x0001e2000b800308 */
[----:B------:R-:W-:Y:S01]  /*6ab0*/  UMOV UR4, UR4 ;  /* 0x0000000400047c82 */ /* 0x000fe20008000000 */
[----:B------:R0:W-:Y:S01]  /*6ac0*/  UTCQMMA gdesc[UR22], gdesc[UR24], tmem[UR8], tmem[UR38], idesc[UR39], UPT ;  /* 0x00ff2618160075ea */ /* 0x0001e2000b800308 */
[----:B------:R0:W-:Y:S01]  /*6ad0*/  UTCQMMA gdesc[UR26], gdesc[UR28], tmem[UR8], tmem[UR40], idesc[UR41], UPT ;  /* 0x00ff281c1a0075ea */ /* 0x0001e2000b800308 */
[----:B------:R0:W-:Y:S01]  /*6ae0*/  UTCBAR [UR4], URZ ;  /* 0x000000ff040073e9 */ /* 0x0001e200080000ff */
[----:B------:R-:W-:Y:S01]  /*6af0*/  NOP ;  /* 0x0000000000007918 */ /* 0x000fe20000000000 */
.L_x_6:
[----:B0-----:R-:W-:Y:S01]  /*6b00*/  UMOV UR4, URZ ;  /* 0x000000ff00047c82 */ /* 0x001fe20008000000 */
[----:B------:R-:W-:Y:S05]  /*6b10*/  BRA.U !UP2, `(.L_x_7) ;  /* 0x000000250ac87547 */ /* 0x000fea000b800000 */
[----:B------:R-:W-:Y:S01]  /*6b20*/  USHF.R.S32.HI UR7, URZ, 0x1f, UR16 ;  /* 0x0000001fff077899 */ /* 0x000fe20008011410 */
[----:B------:R-:W-:Y:S01]  /*6b30*/  IMAD.MOV.U32 R131, RZ, RZ, RZ ;  /* 0x000000ffff837224 */ /* 0x000fe200078e00ff */
[----:B------:R-:W-:Y:S02]  /*6b40*/  UIADD3 UR11, UPT, UPT, UR9, 0xa000, URZ ;  /* 0x0000a000090b7890 */ /* 0x000fe4000fffe0ff */
[----:B------:R-:W-:Y:S02]  /*6b50*/  UIADD3 UR12, UPT, UPT, UR9, 0x4000, URZ ;  /* 0x00004000090c7890 */ /* 0x000fe4000fffe0ff */
[----:B------:R-:W-:Y:S02]  /*6b60*/  USHF.R.U32.HI UR11, URZ, 0x4, UR11 ;  /* 0x00000004ff0b7899 */ /* 0x000fe4000801160b */
[----:B------:R-:W-:Y:S02]  /*6b70*/  USHF.R.U32.HI UR14, URZ, 0x4, UR12 ;  /* 0x00000004ff0e7899 */ /* 0x000fe4000801160c */
[----:B------:R-:W-:-:S02]  /*6b80*/  ULEA.HI UR7, UR7, UR16, URZ, 0x7 ;  /* 0x0000001007077291 */ /* 0x000fc4000f8f38ff */
[----:B------:R-:W-:Y:S02]  /*6b90*/  USGXT.U32 UR12, UR11, 0xe ;  /* 0x0000000e0b0c789a */ /* 0x000fe40008000000 */
[----:B------:R-:W-:Y:S02]  /*6ba0*/  USGXT.U32 UR14, UR14, 0xe ;  /* 0x0000000e0e0e789a */ /* 0x000fe40008000000 */
[----:B------:R-:W-:Y:S02]  /*6bb0*/  USHF.R.S32.HI UR7, URZ, 0x7, UR7 ;  /* 0x00000007ff077899 */ /* 0x000fe40008011407 */
[----:B------:R-:W-:Y:S02]  /*6bc0*/  UIADD3 UR22, UP2, UPT, UR12, 0x80, URZ ;  /* 0x000000800c167890 */ /* 0x000fe4000ff5e0ff */
[----:B------:R-:W-:Y:S02]  /*6bd0*/  UIADD3 UR24, UP3, UPT, UR14, 0x2, URZ ;  /* 0x000000020e187890 */ /* 0x000fe4000ff7e0ff */
[----:B------:R-:W-:Y:S01]  /*6be0*/  UISETP.LT.AND UP4, UPT, UR7, 0x2, UPT ;  /* 0x000000020700788c */ /* 0x000fe2000bf81270 */
[----:B------:R-:W-:Y:S01]  /*6bf0*/  UMOV UR4, URZ ;  /* 0x000000ff00047c82 */ /* 0x000fe20008000000 */
[----:B------:R-:W-:Y:S01]  /*6c00*/  UMOV UR5, URZ ;  /* 0x000000ff00057c82 */ /* 0x000fe20008000000 */
[----:B------:R-:W-:-:S02]  /*6c10*/  UIADD3.X UR23, UPT, UPT, UR4, -0x7fffbfe0, URZ, UP2, !UPT ;  /* 0x8000402004177890 */ /* 0x000fc400097fe4ff */
[----:B------:R-:W-:Y:S02]  /*6c20*/  UIADD3.X UR25, UPT, UPT, UR5, 0x40004040, URZ, UP3, !UPT ;  /* 0x4000404005197890 */ /* 0x000fe40009ffe4ff */
[----:B------:R-:W-:Y:S02]  /*6c30*/  USEL UR7, UR7, 0x2, !UP4 ;  /* 0x0000000207077887 */ /* 0x000fe4000e000000 */
[----:B------:R-:W-:Y:S01]  /*6c40*/  UIADD3 UR20, UPT, UPT, UR20, -0x80, URZ ;  /* 0xffffff8014147890 */ /* 0x000fe2000fffe0ff */
[----:B------:R-:W0:Y:S01]  /*6c50*/  LDCU.64 UR40, c[0x0][0x3a8] ;  /* 0x00007500ff2877ac */ /* 0x000e220008000a00 */
[----:B------:R-:W-:Y:S02]  /*6c60*/  UIADD3 UR11, UPT, UPT, UR7, -0x1, URZ ;  /* 0xffffffff070b7890 */ /* 0x000fe4000fffe0ff */
[----:B------:R-:W-:Y:S02]  /*6c70*/  UIADD3.64 UR26, UPT, UPT, UR22, 0x80, URZ ;  /* 0x00000080161a7897 */ /* 0x000fe4000fffe0ff */
[----:B------:R-:W-:-:S02]  /*6c80*/  UIADD3.64 UR28, UPT, UPT, UR24, 0x2, URZ ;  /* 0x00000002181c7897 */ /* 0x000fc4000fffe0ff */
[----:B------:R-:W-:Y:S02]  /*6c90*/  UIADD3.64 UR30, UPT, UPT, UR22, 0x100, URZ ;  /* 0x00000100161e7897 */ /* 0x000fe4000fffe0ff */
[----:B------:R-:W-:Y:S01]  /*6ca0*/  UIADD3.64 UR32, UPT, UPT, UR24, 0x4, URZ ;  /* 0x0000000418207897 */ /* 0x000fe2000fffe0ff */
[----:B------:R-:W-:-:S11]  /*6cb0*/  UMOV UR21, 0x1 ;  /* 0x0000000100157882 */ /* 0x000fd60000000000 */
.L_x_10:
[----:B0-----:R-:W-:Y:S01]  /*6cc0*/  USHF.L.U32 UR13, UR41, 0x7, URZ ;  /* 0x00000007290d7899 */ /* 0x001fe200080006ff */
[----:B------:R-:W-:Y:S01]  /*6cd0*/  IMAD.U32 R131, R131, -0x80000000, RZ ;  /* 0x8000000083837824 */ /* 0x000fe200078e00ff */
[----:B------:R-:W-:Y:S01]  /*6ce0*/  USHF.L.U32 UR4, UR40, 0x7, URZ ;  /* 0x0000000728047899 */ /* 0x000fe200080006ff */
[----:B-1----:R-:W-:Y:S01]  /*6cf0*/  SHF.R.U32.HI R130, RZ, 0x6, R0 ;  /* 0x00000006ff827819 */ /* 0x002fe20000011600 */
[----:B------:R-:W-:Y:S01]  /*6d00*/  USHF.R.S32.HI UR15, URZ, 0x1f, UR13 ;  /* 0x0000001fff0f7899 */ /* 0x000fe2000801140d */
[----:B------:R-:W-:Y:S01]  /*6d10*/  PRMT R209, RZ, 0x7610, R209 ;  /* 0x00007610ffd17816 */ /* 0x000fe200000000d1 */
[----:B------:R-:W-:Y:S01]  /*6d20*/  USHF.R.S32.HI UR7, URZ, 0x1f, UR4 ;  /* 0x0000001fff077899 */ /* 0x000fe20008011404 */
[----:B------:R-:W-:Y:S02]  /*6d30*/  IADD3 R196, P3, PT, R196, UR13, RZ ;  /* 0x0000000dc4c47c10 */ /* 0x000fe4000ff7e0ff */
[----:B------:R-:W-:Y:S02]  /*6d40*/  IADD3 R198, P2, PT, R198, UR13, RZ ;  /* 0x0000000dc6c67c10 */ /* 0x000fe4000ff5e0ff */
[----:B------:R-:W-:-:S02]  /*6d50*/  IADD3.X R197, PT, PT, R197, UR15, RZ, P3, !PT ;  /* 0x0000000fc5c57c10 */ /* 0x000fc40009ffe4ff */
[----:B------:R-:W-:Y:S02]  /*6d60*/  IADD3 R190, P3, PT, R190, UR13, RZ ;  /* 0x0000000dbebe7c10 */ /* 0x000fe4000ff7e0ff */
[----:B------:R-:W-:Y:S02]  /*6d70*/  IADD3 R76, P4, PT, R76, UR13, RZ ;  /* 0x0000000d4c4c7c10 */ /* 0x000fe4000ff9e0ff */
[----:B------:R-:W-:Y:S02]  /*6d80*/  IADD3.X R191, PT, PT, R191, UR15, RZ, P3, !PT ;  /* 0x0000000fbfbf7c10 */ /* 0x000fe40009ffe4ff */
[----:B------:R-:W-:Y:S02]  /*6d90*/  IADD3 R184, P3, PT, R184, UR13, RZ ;  /* 0x0000000db8b87c10 */ /* 0x000fe4000ff7e0ff */
[----:B------:R-:W-:Y:S02]  /*6da0*/  IADD3.X R199, PT, PT, R199, UR15, RZ, P2, !PT ;  /* 0x0000000fc7c77c10 */ /* 0x000fe400097fe4ff */
[----:B------:R-:W-:-:S02]  /*6db0*/  IADD3.X R185, PT, PT, R185, UR15, RZ, P3, !PT ;  /* 0x0000000fb9b97c10 */ /* 0x000fc40009ffe4ff */
[----:B------:R-:W-:Y:S02]  /*6dc0*/  IADD3 R178, P3, PT, R178, UR13, RZ ;  /* 0x0000000db2b27c10 */ /* 0x000fe4000ff7e0ff */
[----:B------:R-:W-:Y:S02]  /*6dd0*/  IADD3 R104, P6, PT, R104, UR13, RZ ;  /* 0x0000000d68687c10 */ /* 0x000fe4000ffde0ff */
[----:B------:R-:W-:Y:S02]  /*6de0*/  IADD3.X R179, PT, PT, R179, UR15, RZ, P3, !PT ;  /* 0x0000000fb3b37c10 */ /* 0x000fe40009ffe4ff */
[----:B------:R-:W-:Y:S02]  /*6df0*/  IADD3 R172, P3, PT, R172, UR13, RZ ;  /* 0x0000000dacac7c10 */ /* 0x000fe4000ff7e0ff */
[----:B------:R-:W-:Y:S02]  /*6e00*/  IADD3 R192, P2, PT, R192, UR13, RZ ;  /* 0x0000000dc0c07c10 */ /* 0x000fe4000ff5e0ff */
[----:B------:R-:W-:-:S02]  /*6e10*/  IADD3.X R173, PT, PT, R173, UR15, RZ, P3, !PT ;  /* 0x0000000fadad7c10 */ /* 0x000fc40009ffe4ff */
[----:B------:R-:W-:Y:S02]  /*6e20*/  IADD3.X R77, PT, PT, R77, UR15, RZ, P4, !PT ;  /* 0x0000000f4d4d7c10 */ /* 0x000fe4000a7fe4ff */
[----:B------:R-:W-:Y:S02]  /*6e30*/  IADD3 R166, P3, PT, R166, UR13, RZ ;  /* 0x0000000da6a67c10 */ /* 0x000fe4000ff7e0ff */
[----:B------:R-:W-:Y:S02]  /*6e40*/  IADD3 R194, P4, PT, R194, UR13, RZ ;  /* 0x0000000dc2c27c10 */ /* 0x000fe4000ff9e0ff */
[----:B------:R-:W-:Y:S02]  /*6e50*/  IADD3.X R105, PT, PT, R105, UR15, RZ, P6, !PT ;  /* 0x0000000f69697c10 */ /* 0x000fe4000b7fe4ff */
[----:B------:R-:W-:Y:S02]  /*6e60*/  IADD3.X R193, PT, PT, R193, UR15, RZ, P2, !PT ;  /* 0x0000000fc1c17c10 */ /* 0x000fe400097fe4ff */
[----:B------:R-:W-:-:S02]  /*6e70*/  IADD3 R102, P6, PT, R102, UR13, RZ ;  /* 0x0000000d66667c10 */ /* 0x000fc4000ffde0ff */
[----:B------:R-:W-:Y:S02]  /*6e80*/  IADD3 R186, P2, PT, R186, UR13, RZ ;  /* 0x0000000dbaba7c10 */ /* 0x000fe4000ff5e0ff */
[----:B------:R-:W-:Y:S02]  /*6e90*/  IADD3.X R167, PT, PT, R167, UR15, RZ, P3, !PT ;  /* 0x0000000fa7a77c10 */ /* 0x000fe40009ffe4ff */
        /* <DEDUP_REMOVED lines=121> */
[----:B------:R-:W-:Y:S01]  /*7630*/  IADD3.X R55, PT, PT, R55, UR7, RZ, P3, !PT ;  /* 0x0000000737377c10 */ /* 0x000fe20009ffe4ff */
[----:B------:R-:W0:Y:S01]  /*7640*/  SYNCS.PHASECHK.TRANS64.TRYWAIT P3, [UR6], R131 ;  /* 0x00000083ff0075a7 */ /* 0x000e220008061106 */
[----:B------:R-:W-:Y:S02]  /*7650*/  IADD3 R30, P6, PT, R30, UR4, RZ ;  /* 0x000000041e1e7c10 */ /* 0x000fe4000ffde0ff */
[----:B------:R-:W-:-:S02]  /*7660*/  IADD3 R28, P2, PT, R28, UR4, RZ ;  /* 0x000000041c1c7c10 */ /* 0x000fc4000ff5e0ff */
[----:B------:R-:W-:Y:S02]  /*7670*/  IADD3.X R65, PT, PT, R65, UR7, RZ, P4, !PT ;  /* 0x0000000741417c10 */ /* 0x000fe4000a7fe4ff */
[----:B------:R-:W-:Y:S02]  /*7680*/  IADD3 R60, P4, PT, R60, UR4, RZ ;  /* 0x000000043c3c7c10 */ /* 0x000fe4000ff9e0ff */
[----:B------:R-:W-:Y:S02]  /*7690*/  IADD3.X R31, PT, PT, R31, UR7, RZ, P6, !PT ;  /* 0x000000071f1f7c10 */ /* 0x000fe4000b7fe4ff */
[----:B------:R-:W-:Y:S02]  /*76a0*/  IADD3.X R29, PT, PT, R29, UR7, RZ, P2, !PT ;  /* 0x000000071d1d7c10 */ /* 0x000fe400097fe4ff */
        /* <DEDUP_REMOVED lines=32> */
[----:B------:R-:W-:Y:S02]  /*78b0*/  SGXT.U32 R130, R130, 0x2 ;  /* 0x000000028282781a */ /* 0x000fe40000000000 */
[----:B------:R-:W-:Y:S02]  /*78c0*/  IADD3.X R11, PT, PT, R11, UR7, RZ, P4, !PT ;  /* 0x000000070b0b7c10 */ /* 0x000fe4000a7fe4ff */
[----:B------:R-:W-:Y:S02]  /*78d0*/  IADD3 R44, P4, PT, R44, UR4, RZ ;  /* 0x000000042c2c7c10 */ /* 0x000fe4000ff9e0ff */
[----:B------:R-:W-:Y:S02]  /*78e0*/  IADD3.X R9, PT, PT, R9, UR7, RZ, P6, !PT ;  /* 0x0000000709097c10 */ /* 0x000fe4000b7fe4ff */
[----:B------:R-:W-:Y:S02]  /*78f0*/  IADD3.X R7, PT, PT, R7, UR7, RZ, P2, !PT ;  /* 0x0000000707077c10 */ /* 0x000fe400097fe4ff */
[----:B------:R-:W-:-:S02]  /*7900*/  LOP3.LUT R202, R130, 0x10, RZ, 0xfc, !PT ;  /* 0x0000001082ca7812 */ /* 0x000fc400078efcff */
[----:B------:R-:W-:Y:S02]  /*7910*/  LOP3.LUT R203, R130, 0x8, RZ, 0xfc, !PT ;  /* 0x0000000882cb7812 */ /* 0x000fe400078efcff */
[----:B------:R-:W-:Y:S02]  /*7920*/  IADD3 R38, P6, PT, R38, UR4, RZ ;  /* 0x0000000426267c10 */ /* 0x000fe4000ffde0ff */
[----:B------:R-:W-:Y:S02]  /*7930*/  IADD3 R4, P2, PT, R4, UR4, RZ ;  /* 0x0000000404047c10 */ /* 0x000fe4000ff5e0ff */
[----:B------:R-:W-:Y:S02]  /*7940*/  IADD3.X R45, PT, PT, R45, UR7, RZ, P4, !PT ;  /* 0x000000072d2d7c10 */ /* 0x000fe4000a7fe4ff */
[----:B------:R-:W-:Y:S02]  /*7950*/  ISETP.GE.AND P0, PT, R202, UR20, PT ;  /* 0x00000014ca007c0c */ /* 0x000fe4000bf06270 */
[----:B------:R-:W-:-:S02]  /*7960*/  ISETP.GE.AND P1, PT, R203, UR20, PT ;  /* 0x00000014cb007c0c */ /* 0x000fc4000bf26270 */
[----:B------:R-:W-:Y:S02]  /*7970*/  ISETP.GE.AND P4, PT, R130, UR20, PT ;  /* 0x0000001482007c0c */ /* 0x000fe4000bf86270 */
[----:B------:R-:W-:Y:S02]  /*7980*/  IADD3.X R39, PT, PT, R39, UR7, RZ, P6, !PT ;  /* 0x0000000727277c10 */ /* 0x000fe4000b7fe4ff */
[----:B------:R-:W-:Y:S01]  /*7990*/  IADD3.X R5, PT, PT, R5, UR7, RZ, P2, !PT ;  /* 0x0000000705057c10 */ /* 0x000fe200097fe4ff */
[----:B0-----:R-:W-:Y:S08]  /*79a0*/  @!P3 BRA `(.L_x_8) ;  /* 0x000000300094b947 */ /* 0x001ff00003800000 */
.L_x_16:
[C---:B------:R-:W-:Y:S01]  /*79b0*/  LOP3.LUT R131, R130.reuse, 0x18, RZ, 0xfc, !PT ;  /* 0x0000001882837812 */ /* 0x040fe200078efcff */
[----:B------:R-:W2:Y:S01]  /*79c0*/  @!P4 LDG.E.U8 R209, desc[UR18][R4.64] ;  /* 0x0000001204d1c981 */ /* 0x000ea2000c1e1100 */
[----:B------:R-:W-:Y:S02]  /*79d0*/  PRMT R211, RZ, 0x7610, R211 ;  /* 0x00007610ffd37816 */ /* 0x000fe400000000d3 */
[----:B------:R-:W-:Y:S02]  /*79e0*/  ISETP.GE.AND P2, PT, R131, UR20, PT ;  /* 0x0000001483007c0c */ /* 0x000fe4000bf46270 */
[----:B------:R-:W-:Y:S02]  /*79f0*/  LOP3.LUT R131, R130, 0x20, RZ, 0xfc, !PT ;  /* 0x0000002082837812 */ /* 0x000fe400078efcff */
[----:B------:R-:W-:Y:S01]  /*7a00*/  PRMT R213, RZ, 0x7610, R213 ;  /* 0x00007610ffd57816 */ /* 0x000fe200000000d5 */
[----:B------:R-:W3:Y:S01]  /*7a10*/  @!P1 LDG.E.U8 R211, desc[UR18][R6.64] ;  /* 0x0000001206d39981 */ /* 0x000ee2000c1e1100 */
[----:B------:R-:W-:-:S02]  /*7a20*/  ISETP.GE.AND P1, PT, R131, UR20, PT ;  /* 0x0000001483007c0c */ /* 0x000fc4000bf26270 */
[C---:B------:R-:W-:Y:S02]  /*7a30*/  LOP3.LUT R131, R130.reuse, 0x28, RZ, 0xfc, !PT ;  /* 0x0000002882837812 */ /* 0x040fe400078efcff */
[----:B------:R-:W-:Y:S01]  /*7a40*/  PRMT R215, RZ, 0x7610, R215 ;  /* 0x00007610ffd77816 */ /* 0x000fe200000000d7 */
[----:B------:R-:W4:Y:S01]  /*7a50*/  @!P0 LDG.E.U8 R213, desc[UR18][R8.64] ;  /* 0x0000001208d58981 */ /* 0x000f22000c1e1100 */
[----:B------:R-:W-:Y:S02]  /*7a60*/  ISETP.GE.AND P0, PT, R131, UR20, PT ;  /* 0x0000001483007c0c */ /* 0x000fe4000bf06270 */
[----:B------:R-:W-:Y:S02]  /*7a70*/  LOP3.LUT R131, R130, 0x30, RZ, 0xfc, !PT ;  /* 0x0000003082837812 */ /* 0x000fe400078efcff */
[----:B------:R-:W-:Y:S01]  /*7a80*/  PRMT R217, RZ, 0x7610, R217 ;  /* 0x00007610ffd97816 */ /* 0x000fe200000000d9 */
[----:B------:R-:W5:Y:S01]  /*7a90*/  @!P2 LDG.E.U8 R215, desc[UR18][R10.64] ;  /* 0x000000120ad7a981 */ /* 0x000f62000c1e1100 */
[----:B------:R-:W-:-:S02]  /*7aa0*/  ISETP.GE.AND P2, PT, R131, UR20, PT ;  /* 0x0000001483007c0c */ /* 0x000fc4000bf46270 */
[C---:B------:R-:W-:Y:S02]  /*7ab0*/  LOP3.LUT R131, R130.reuse, 0x38, RZ, 0xfc, !PT ;  /* 0x0000003882837812 */ /* 0x040fe400078efcff */
[----:B------:R-:W5:Y:S01]  /*7ac0*/  @!P1 LDG.E.U8 R217, desc[UR18][R12.64] ;  /* 0x000000120cd99981 */ /* 0x000f62000c1e1100 */
[----:B------:R-:W-:Y:S02]  /*7ad0*/  PRMT R219, RZ, 0x7610, R219 ;  /* 0x00007610ffdb7816 */ /* 0x000fe400000000db */
[----:B------:R-:W-:Y:S02]  /*7ae0*/  ISETP.GE.AND P1, PT, R131, UR20, PT ;  /* 0x0000001483007c0c */ /* 0x000fe4000bf26270 */
[----:B------:R-:W-:Y:S02]  /*7af0*/  LOP3.LUT R131, R130, 0x40, RZ, 0xfc, !PT ;  /* 0x0000004082837812 */ /* 0x000fe400078efcff */
[----:B------:R-:W-:Y:S01]  /*7b00*/  PRMT R223, RZ, 0x7610, R223 ;  /* 0x00007610ffdf7816 */ /* 0x000fe200000000df */
[----:B------:R-:W5:Y:S01]  /*7b10*/  @!P0 LDG.E.U8 R219, desc[UR18][R14.64] ;  /* 0x000000120edb8981 */ /* 0x000f62000c1e1100 */
[----:B------:R-:W-:-:S02]  /*7b20*/  ISETP.GE.AND P0, PT, R131, UR20, PT ;  /* 0x0000001483007c0c */ /* 0x000fc4000bf06270 */
[----:B------:R-:W-:Y:S02]  /*7b30*/  PRMT R221, RZ, 0x7610, R221 ;  /* 0x00007610ffdd7816 */ /* 0x000fe400000000dd */
[----:B------:R-:W-:-:S03]  /*7b40*/  LOP3.LUT R131, R130, 0x50, RZ, 0xfc, !PT ;  /* 0x0000005082837812 */ /* 0x000fc600078efcff */
[----:B------:R-:W5:Y:S01]  /*7b50*/  @!P1 LDG.E.U8 R223, desc[UR18][R18.64] ;  /* 0x0000001212df9981 */ /* 0x000f62000c1e1100 */
[----:B------:R-:W-:Y:S02]  /*7b60*/  ISETP.GE.AND P1, PT, R22, UR20, PT ;  /* 0x0000001416007c0c */ /* 0x000fe4000bf26270 */
[----:B------:R-:W-:Y:S01]  /*7b70*/  PRMT R225, RZ, 0x7610, R225 ;  /* 0x00007610ffe17816 */ /* 0x000fe200000000e1 */
[----:B------:R-:W5:Y:S01]  /*7b80*/  @!P2 LDG.E.U8 R221, desc[UR18][R16.64] ;  /* 0x0000001210dda981 */ /* 0x000f62000c1e1100 */
[----:B------:R-:W-:Y:S02]  /*7b90*/  ISETP.GE.AND P2, PT, R131, UR20, PT ;  /* 0x0000001483007c0c */ /* 0x000fe4000bf46270 */
[----:B------:R-:W-:Y:S02]  /*7ba0*/  LOP3.LUT R131, R130, 0x58, RZ, 0xfc, !PT ;  /* 0x0000005882837812 */ /* 0x000fe400078efcff */
[----:B------:R-:W-:Y:S01]  /*7bb0*/  PRMT R227, RZ, 0x7610, R227 ;  /* 0x00007610ffe37816 */ /* 0x000fe200000000e3 */
[----:B------:R-:W5:Y:S01]  /*7bc0*/  @!P0 LDG.E.U8 R225, desc[UR18][R20.64] ;  /* 0x0000001214e18981 */ /* 0x000f62000c1e1100 */
[----:B------:R-:W-:-:S02]  /*7bd0*/  ISETP.GE.AND P0, PT, R131, UR20, PT ;  /* 0x0000001483007c0c */ /* 0x000fc4000bf06270 */
[C---:B------:R-:W-:Y:S02]  /*7be0*/  LOP3.LUT R131, R130.reuse, 0x60, RZ, 0xfc, !PT ;  /* 0x0000006082837812 */ /* 0x040fe400078efcff */
[----:B------:R-:W-:Y:S01]  /*7bf0*/  PRMT R229, RZ, 0x7610, R229 ;  /* 0x00007610ffe57816 */ /* 0x000fe200000000e5 */
[----:B------:R-:W5:Y:S01]  /*7c00*/  @!P1 LDG.E.U8 R227, desc[UR18][R24.64] ;  /* 0x0000001218e39981 */ /* 0x000f62000c1e1100 */
[----:B------:R-:W-:Y:S02]  /*7c10*/  ISETP.GE.AND P1, PT, R131, UR20, PT ;  /* 0x0000001483007c0c */ /* 0x000fe4000bf26270 */
[----:B------:R-:W-:Y:S02]  /*7c20*/  LOP3.LUT R131, R130, 0x68, RZ, 0xfc, !PT ;  /* 0x0000006882837812 */ /* 0x000fe400078efcff */
[----:B------:R-:W5:Y:S02]  /*7c30*/  @!P2 LDG.E.U8 R229, desc[UR18][R26.64] ;  /* 0x000000121ae5a981 */ /* 0x000f64000c1e1100 */
[----:B------:R-:W-:-:S02]  /*7c40*/  ISETP.GE.AND P2, PT, R131, UR20, PT ;  /* 0x0000001483007c0c */ /* 0x000fc4000bf46270 */
[----:B------:R-:W-:-:S04]  /*7c50*/  LOP3.LUT R131, R130, 0x70, RZ, 0xfc, !PT ;  /* 0x0000007082837812 */ /* 0x000fc800078efcff */
[----:B------:R-:W-:Y:S02]  /*7c60*/  ISETP.GE.AND P3, PT, R131, UR20, PT ;  /* 0x0000001483007c0c */ /* 0x000fe4000bf66270 */
[C---:B------:R-:W-:Y:S02]  /*7c70*/  LOP3.LUT R131, R130.reuse, 0x78, RZ, 0xfc, !PT ;  /* 0x0000007882837812 */ /* 0x040fe400078efcff */
[----:B------:R-:W-:Y:S02]  /*7c80*/  PRMT R236, RZ, 0x7610, R236 ;  /* 0x00007610ffec7816 */ /* 0x000fe400000000ec */
[----:B------:R-:W-:Y:S02]  /*7c90*/  ISETP.GE.AND P4, PT, R131, UR20, PT ;  /* 0x0000001483007c0c */ /* 0x000fe4000bf86270 */
[----:B------:R-:W-:Y:S02]  /*7ca0*/  LOP3.LUT R131, R130, 0x4, RZ, 0xfc, !PT ;  /* 0x0000000482837812 */ /* 0x000fe400078efcff */
[----:B------:R-:W-:Y:S01]  /*7cb0*/  PRMT R234, RZ, 0x7610, R234 ;  /* 0x00007610ffea7816 */ /* 0x000fe200000000ea */
[----:B------:R-:W5:Y:S01]  /*7cc0*/  @!P0 LDG.E.U8 R236, desc[UR18][R28.64] ;  /* 0x000000121cec8981 */ /* 0x000f62000c1e1100 */
[----:B------:R-:W-:-:S02]  /*7cd0*/  ISETP.GE.AND P0, PT, R131, UR20, PT ;  /* 0x0000001483007c0c */ /* 0x000fc4000bf06270 */
[----:B------:R-:W-:Y:S02]  /*7ce0*/  LEA.HI R131, R0, 0xc, RZ, 0x1a ;  /* 0x0000000c00837811 */ /* 0x000fe400078fd0ff */
[----:B------:R-:W-:Y:S01]  /*7cf0*/  PRMT R202, RZ, 0x7610, R202 ;  /* 0x00007610ffca7816 */ /* 0x000fe200000000ca */
[----:B------:R-:W5:Y:S01]  /*7d00*/  @!P1 LDG.E.U8 R234, desc[UR18][R30.64] ;  /* 0x000000121eea9981 */ /* 0x000f62000c1e1100 */
        /* <DEDUP_REMOVED lines=48> */
[----:B------:R-:W-:Y:S02]  /*8010*/  PRMT R230, RZ, 0x7610, R230 ;  /* 0x00007610ffe67816 */ /* 0x000fe400000000e6 */
[----:B------:R-:W-:Y:S02]  /*8020*/  ISETP.GE.AND P1, PT, R131, UR20, PT ;  /* 0x0000001483007c0c */ /* 0x000fe4000bf26270 */
[----:B------:R-:W-:Y:S01]  /*8030*/  LOP3.LUT R130, R130, 0x74, RZ, 0xfc, !PT ;  /* 0x0000007482827812 */ /* 0x000fe200078efcff */
[----:B------:R-:W5:Y:S01]  /*8040*/  @!P3 LDG.E.U8 R204, desc[UR18][R34.64] ;  /* 0x0000001222ccb981 */ /* 0x000f62000c1e1100 */
[----:B------:R-:W-:-:S03]  /*8050*/  LEA.HI R131, R0, 0x7c, RZ, 0x1a ;  /* 0x0000007c00837811 */ /* 0x000fc600078fd0ff */
[----:B------:R-:W5:Y:S01]  /*8060*/  @!P2 LDG.E.U8 R230, desc[UR18][R60.64] ;  /* 0x000000123ce6a981 */ /* 0x000f62000c1e1100 */
[----:B------:R-:W-:Y:S02]  /*8070*/  ISETP.GE.AND P2, PT, R130, UR20, PT ;  /* 0x0000001482007c0c */ /* 0x000fe4000bf46270 */
[----:B------:R-:W-:Y:S02]  /*8080*/  ISETP.GE.AND P3, PT, R131, UR20, PT ;  /* 0x0000001483007c0c */ /* 0x000fe4000bf66270 */
[----:B------:R-:W-:Y:S02]  /*8090*/  PRMT R206, RZ, 0x7610, R206 ;  /* 0x00007610ffce7816 */ /* 0x000fe400000000ce */
[----:B------:R-:W-:Y:S02]  /*80a0*/  PRMT R232, RZ, 0x7610, R232 ;  /* 0x00007610ffe87816 */ /* 0x000fe400000000e8 */
[----:B------:R-:W-:Y:S02]  /*80b0*/  PRMT R251, RZ, 0x7610, R251 ;  /* 0x00007610fffb7816 */ /* 0x000fe400000000fb */
[----:B------:R-:W-:Y:S01]  /*80c0*/  PRMT R235, RZ, 0x7610, R235 ;  /* 0x00007610ffeb7816 */ /* 0x000fe200000000eb */
[----:B------:R-:W5:Y:S01]  /*80d0*/  @!P4 LDG.E.U8 R206, desc[UR18][R36.64] ;  /* 0x0000001224cec981 */ /* 0x000f62000c1e1100 */
[----:B------:R-:W-:-:S03]  /*80e0*/  PRMT R249, RZ, 0x7610, R249 ;  /* 0x00007610fff97816 */ /* 0x000fc600000000f9 */
[----:B------:R-:W5:Y:S04]  /*80f0*/  @!P0 LDG.E.U8 R232, desc[UR18][R62.64] ;  /* 0x000000123ee88981 */ /* 0x000f68000c1e1100 */
[----:B------:R-:W5:Y:S04]  /*8100*/  @!P1 LDG.E.U8 R251, desc[UR18][R64.64] ;  /* 0x0000001240fb9981 */ /* 0x000f68000c1e1100 */
[----:B------:R-:W5:Y:S04]  /*8110*/  @!P2 LDG.E.U8 R235, desc[UR18][R66.64] ;  /* 0x0000001242eba981 */ /* 0x000f68000c1e1100 */
[----:B------:R-:W5:Y:S01]  /*8120*/  @!P3 LDG.E.U8 R249, desc[UR18][R68.64] ;  /* 0x0000001244f9b981 */ /* 0x000f62000c1e1100 */
[----:B------:R-:W-:Y:S01]  /*8130*/  BAR.SYNC.DEFER_BLOCKING 0x0 ;  /* 0x0000000000007b1d */ /* 0x000fe20000010000 */
[----:B------:R-:W-:-:S04]  /*8140*/  LOP3.LUT R130, R0, 0x7f, RZ, 0xc0, !PT ;  /* 0x0000007f00827812 */ /* 0x000fc800078ec0ff */
[----:B------:R-:W-:Y:S02]  /*8150*/  ISETP.GE.AND P0, PT, R130, UR20, PT ;  /* 0x0000001482007c0c */ /* 0x000fe4000bf06270 */
[----:B------:R-:W-:Y:S02]  /*8160*/  PRMT R246, RZ, 0x7610, R246 ;  /* 0x00007610fff67816 */ /* 0x000fe400000000f6 */
[----:B------:R-:W-:Y:S02]  /*8170*/  PRMT R131, RZ, 0x7610, R131 ;  /* 0x00007610ff837816 */ /* 0x000fe40000000083 */
[----:B------:R-:W-:Y:S02]  /*8180*/  PRMT R130, RZ, 0x7610, R130 ;  /* 0x00007610ff827816 */ /* 0x000fe40000000082 */
[----:B------:R-:W-:Y:S02]  /*8190*/  PRMT R247, RZ, 0x7610, R247 ;  /* 0x00007610fff77816 */ /* 0x000fe400000000f7 */
[----:B------:R-:W-:-:S02]  /*81a0*/  PRMT R237, RZ, 0x7610, R237 ;  /* 0x00007610ffed7816 */ /* 0x000fc400000000ed */
[----:B------:R-:W-:Y:S01]  /*81b0*/  PRMT R238, RZ, 0x7610, R238 ;  /* 0x00007610ffee7816 */ /* 0x000fe200000000ee */
[----:B------:R-:W5:Y:S04]  /*81c0*/  @!P0 LDG.E.U8 R246, desc[UR18][R92.64] ;  /* 0x000000125cf68981 */ /* 0x000f68000c1e1100 */
[----:B------:R-:W5:Y:S04]  /*81d0*/  @!P0 LDG.E.U8 R131, desc[UR18][R96.64] ;  /* 0x0000001260838981 */ /* 0x000f68000c1e1100 */
[----:B------:R-:W5:Y:S01]  /*81e0*/  @!P0 LDG.E.U8 R130, desc[UR18][R98.64] ;  /* 0x0000001262828981 */ /* 0x000f62000c1e1100 */
[----:B------:R-:W-:-:S02]  /*81f0*/  PRMT R239, RZ, 0x7610, R239 ;  /* 0x00007610ffef7816 */ /* 0x000fc400000000ef */
[----:B------:R-:W-:Y:S01]  /*8200*/  PRMT R240, RZ, 0x7610, R240 ;  /* 0x00007610fff07816 */ /* 0x000fe200000000f0 */
[----:B------:R-:W5:Y:S01]  /*8210*/  @!P0 LDG.E.U8 R247, desc[UR18][R94.64] ;  /* 0x000000125ef78981 */ /* 0x000f62000c1e1100 */
[----:B------:R-:W-:Y:S02]  /*8220*/  PRMT R241, RZ, 0x7610, R241 ;  /* 0x00007610fff17816 */ /* 0x000fe400000000f1 */
[----:B------:R-:W-:Y:S01]  /*8230*/  PRMT R242, RZ, 0x7610, R242 ;  /* 0x00007610fff27816 */ /* 0x000fe200000000f2 */
[----:B------:R-:W5:Y:S01]  /*8240*/  @!P0 LDG.E.U8 R237, desc[UR18][R70.64] ;  /* 0x0000001246ed8981 */ /* 0x000f62000c1e1100 */
[----:B------:R-:W-:Y:S02]  /*8250*/  PRMT R243, RZ, 0x7610, R243 ;  /* 0x00007610fff37816 */ /* 0x000fe400000000f3 */
[----:B------:R-:W-:Y:S01]  /*8260*/  PRMT R244, RZ, 0x7610, R244 ;  /* 0x00007610fff47816 */ /* 0x000fe200000000f4 */
[----:B------:R-:W5:Y:S01]  /*8270*/  @!P0 LDG.E.U8 R238, desc[UR18][R74.64] ;  /* 0x000000124aee8981 */ /* 0x000f62000c1e1100 */
[----:B------:R-:W-:-:S03]  /*8280*/  PRMT R245, RZ, 0x7610, R245 ;  /* 0x00007610fff57816 */ /* 0x000fc600000000f5 */
[----:B------:R-:W5:Y:S04]  /*8290*/  @!P0 LDG.E.U8 R239, desc[UR18][R78.64] ;  /* 0x000000124eef8981 */ /* 0x000f68000c1e1100 */
[----:B------:R-:W5:Y:S04]  /*82a0*/  @!P0 LDG.E.U8 R240, desc[UR18][R80.64] ;  /* 0x0000001250f08981 */ /* 0x000f68000c1e1100 */
[----:B------:R-:W5:Y:S04]  /*82b0*/  @!P0 LDG.E.U8 R241, desc[UR18][R82.64] ;  /* 0x0000001252f18981 */ /* 0x000f68000c1e1100 */
[----:B------:R-:W5:Y:S04]  /*82c0*/  @!P0 LDG.E.U8 R242, desc[UR18][R84.64] ;  /* 0x0000001254f28981 */ /* 0x000f68000c1e1100 */
[----:B------:R-:W5:Y:S04]  /*82d0*/  @!P0 LDG.E.U8 R243, desc[UR18][R86.64] ;  /* 0x0000001256f38981 */ /* 0x000f68000c1e1100 */
[----:B------:R-:W5:Y:S04]  /*82e0*/  @!P0 LDG.E.U8 R244, desc[UR18][R88.64] ;  /* 0x0000001258f48981 */ /* 0x000f68000c1e1100 */
[----:B------:R-:W5:Y:S01]  /*82f0*/  @!P0 LDG.E.U8 R245, desc[UR18][R90.64] ;  /* 0x000000125af58981 */ /* 0x000f62000c1e1100 */
[----:B------:R-:W-:-:S02]  /*8300*/  PRMT R252, RZ, 0x7610, R252 ;  /* 0x00007610fffc7816 */ /* 0x000fc400000000fc */
[----:B------:R-:W-:Y:S02]  /*8310*/  PRMT R250, RZ, 0x7610, R250 ;  /* 0x00007610fffa7816 */ /* 0x000fe400000000fa */
[----:B------:R-:W-:Y:S02]  /*8320*/  PRMT R248, RZ, 0x7610, R248 ;  /* 0x00007610fff87816 */ /* 0x000fe400000000f8 */
[----:B------:R-:W-:Y:S01]  /*8330*/  PRMT R203, RZ, 0x7610, R203 ;  /* 0x00007610ffcb7816 */ /* 0x000fe200000000cb */
[----:B------:R-:W5:Y:S01]  /*8340*/  @!P0 LDG.E.U8 R252, desc[UR18][R100.64] ;  /* 0x0000001264fc8981 */ /* 0x000f62000c1e1100 */
[----:B------:R-:W-:Y:S02]  /*8350*/  PRMT R205, RZ, 0x7610, R205 ;  /* 0x00007610ffcd7816 */ /* 0x000fe400000000cd */
[----:B------:R-:W-:Y:S01]  /*8360*/  PRMT R207, RZ, 0x7610, R207 ;  /* 0x00007610ffcf7816 */ /* 0x000fe200000000cf */
[----:B------:R-:W5:Y:S01]  /*8370*/  @!P0 LDG.E.U8 R250, desc[UR18][R102.64] ;  /* 0x0000001266fa8981 */ /* 0x000f62000c1e1100 */
[----:B------:R-:W-:-:S02]  /*8380*/  PRMT R231, RZ, 0x7610, R231 ;  /* 0x00007610ffe77816 */ /* 0x000fc400000000e7 */
[----:B------:R-:W-:Y:S01]  /*8390*/  PRMT R233, RZ, 0x7610, R233 ;  /* 0x00007610ffe97816 */ /* 0x000fe200000000e9 */
[----:B------:R-:W5:Y:S04]  /*83a0*/  @!P0 LDG.E.U8 R248, desc[UR18][R104.64] ;  /* 0x0000001268f88981 */ /* 0x000f68000c1e1100 */
[----:B------:R-:W5:Y:S04]  /*83b0*/  @!P0 LDG.E.U8 R203, desc[UR18][R72.64] ;  /* 0x0000001248cb8981 */ /* 0x000f68000c1e1100 */
[----:B------:R-:W5:Y:S04]  /*83c0*/  @!P0 LDG.E.U8 R205, desc[UR18][R110.64] ;  /* 0x000000126ecd8981 */ /* 0x000f68000c1e1100 */
[----:B--2---:R0:W-:Y:S04]  /*83d0*/  STS.U8 [R23+UR9+0xa000], R209 ;  /* 0x00a000d117007988 */ /* 0x0041e80008000009 */
[----:B------:R-:W2:Y:S04]  /*83e0*/  @!P0 LDG.E.U8 R207, desc[UR18][R116.64] ;  /* 0x0000001274cf8981 */ /* 0x000ea8000c1e1100 */
[----:B---3--:R1:W-:Y:S04]  /*83f0*/  STS.U8 [R23+UR9+0xa200], R211 ;  /* 0x00a200d317007988 */ /* 0x0083e80008000009 */
[----:B----4-:R3:W-:Y:S04]  /*8400*/  STS.U8 [R23+UR9+0xa400], R213 ;  /* 0x00a400d517007988 */ /* 0x0107e80008000009 */
[----:B-----5:R4:W-:Y:S04]  /*8410*/  STS.U8 [R23+UR9+0xa600], R215 ;  /* 0x00a600d717007988 */ /* 0x0209e80008000009 */
[----:B------:R5:W-:Y:S04]  /*8420*/  STS.U8 [R23+UR9+0xa800], R217 ;  /* 0x00a800d917007988 */ /* 0x000be80008000009 */
[----:B------:R0:W-:Y:S04]  /*8430*/  STS.U8 [R23+UR9+0xaa00], R219 ;  /* 0x00aa00db17007988 */ /* 0x0001e80008000009 */
[----:B------:R-:W-:Y:S04]  /*8440*/  STS.U8 [R23+UR9+0xae00], R223 ;  /* 0x00ae00df17007988 */ /* 0x000fe80008000009 */
[----:B------:R0:W-:Y:S04]  /*8450*/  STS.U8 [R23+UR9+0xac00], R221 ;  /* 0x00ac00dd17007988 */ /* 0x0001e80008000009 */
[----:B------:R0:W-:Y:S04]  /*8460*/  STS.U8 [R23+UR9+0xb000], R225 ;  /* 0x00b000e117007988 */ /* 0x0001e80008000009 */
[----:B------:R3:W-:Y:S04]  /*8470*/  STS.U8 [R23+UR9+0xb200], R227 ;  /* 0x00b200e317007988 */ /* 0x0007e80008000009 */
[----:B------:R4:W-:Y:S01]  /*8480*/  STS.U8 [R23+UR9+0xb400], R229 ;  /* 0x00b400e517007988 */ /* 0x0009e20008000009 */
[----:B0-----:R-:W-:-:S02]  /*8490*/  PRMT R209, RZ, 0x7610, R209 ;  /* 0x00007610ffd17816 */ /* 0x001fc400000000d1 */
[----:B-1----:R-:W-:Y:S01]  /*84a0*/  PRMT R211, RZ, 0x7610, R211 ;  /* 0x00007610ffd37816 */ /* 0x002fe200000000d3 */
[----:B------:R-:W2:Y:S01]  /*84b0*/  @!P0 LDG.E.U8 R231, desc[UR18][R190.64] ;  /* 0x00000012bee78981 */ /* 0x000ea2000c1e1100 */
[----:B---3--:R-:W-:-:S03]  /*84c0*/  PRMT R213, RZ, 0x7610, R213 ;  /* 0x00007610ffd57816 */ /* 0x008fc600000000d5 */
[----:B------:R-:W-:Y:S04]  /*84d0*/  STS.U8 [R23+UR9+0xb600], R236 ;  /* 0x00b600ec17007988 */ /* 0x000fe80008000009 */
[----:B------:R-:W-:Y:S04]  /*84e0*/  STS.U8 [R23+UR9+0xb800], R234 ;  /* 0x00b800ea17007988 */ /* 0x000fe80008000009 */
[----:B------:R0:W-:Y:S01]  /*84f0*/  STS.U8 [R23+UR9+0xba00], R202 ;  /* 0x00ba00ca17007988 */ /* 0x0001e20008000009 */
[----:B----4-:R-:W-:Y:S02]  /*8500*/  PRMT R215, RZ, 0x7610, R215 ;  /* 0x00007610ffd77816 */ /* 0x010fe400000000d7 */
[----:B-----5:R-:W-:Y:S01]  /*8510*/  PRMT R217, RZ, 0x7610, R217 ;  /* 0x00007610ffd97816 */ /* 0x020fe200000000d9 */
[----:B------:R-:W3:Y:S01]  /*8520*/  @!P0 LDG.E.U8 R209, desc[UR18][R122.64] ;  /* 0x000000127ad18981 */ /* 0x000ee2000c1e1100 */
[----:B------:R-:W-:-:S02]  /*8530*/  PRMT R219, RZ, 0x7610, R219 ;  /* 0x00007610ffdb7816 */ /* 0x000fc400000000db */
[----:B------:R-:W-:Y:S01]  /*8540*/  PRMT R221, RZ, 0x7610, R221 ;  /* 0x00007610ffdd7816 */ /* 0x000fe200000000dd */
[----:B------:R-:W4:Y:S01]  /*8550*/  @!P0 LDG.E.U8 R211, desc[UR18][R128.64] ;  /* 0x0000001280d38981 */ /* 0x000f22000c1e1100 */
[----:B------:R-:W-:Y:S02]  /*8560*/  PRMT R223, RZ, 0x7610, R223 ;  /* 0x00007610ffdf7816 */ /* 0x000fe400000000df */
[----:B------:R-:W-:Y:S01]  /*8570*/  PRMT R225, RZ, 0x7610, R225 ;  /* 0x00007610ffe17816 */ /* 0x000fe200000000e1 */
[----:B------:R-:W5:Y:S01]  /*8580*/  @!P0 LDG.E.U8 R213, desc[UR18][R136.64] ;  /* 0x0000001288d58981 */ /* 0x000f62000c1e1100 */
[----:B------:R-:W-:Y:S02]  /*8590*/  PRMT R227, RZ, 0x7610, R227 ;  /* 0x00007610ffe37816 */ /* 0x000fe400000000e3 */
[----:B------:R-:W-:Y:S01]  /*85a0*/  PRMT R229, RZ, 0x7610, R229 ;  /* 0x00007610ffe57816 */ /* 0x000fe200000000e5 */
[----:B------:R-:W2:Y:S01]  /*85b0*/  @!P0 LDG.E.U8 R215, desc[UR18][R142.64] ;  /* 0x000000128ed78981 */ /* 0x000ea2000c1e1100 */
[----:B0-----:R-:W-:-:S02]  /*85c0*/  PRMT R202, RZ, 0x7610, R202 ;  /* 0x00007610ffca7816 */ /* 0x001fc400000000ca */
[----:B------:R-:W-:Y:S01]  /*85d0*/  PRMT R234, RZ, 0x7610, R234 ;  /* 0x00007610ffea7816 */ /* 0x000fe200000000ea */
[----:B------:R-:W2:Y:S01]  /*85e0*/  @!P0 LDG.E.U8 R217, desc[UR18][R148.64] ;  /* 0x0000001294d98981 */ /* 0x000ea2000c1e1100 */
[----:B------:R-:W-:-:S03]  /*85f0*/  PRMT R236, RZ, 0x7610, R236 ;  /* 0x00007610ffec7816 */ /* 0x000fc600000000ec */
[----:B------:R-:W2:Y:S04]  /*8600*/  @!P0 LDG.E.U8 R219, desc[UR18][R154.64] ;  /* 0x000000129adb8981 */ /* 0x000ea8000c1e1100 */
        /* <DEDUP_REMOVED lines=27> */
[----:B------:R0:W-:Y:S04]  /*87c0*/  STS.U8 [R23+UR9+0x6400], R246 ;  /* 0x006400f617007988 */ /* 0x0001e80008000009 */
[----:B------:R1:W-:Y:S04]  /*87d0*/  STS.U8 [R23+UR9+0x6c00], R131 ;  /* 0x006c008317007988 */ /* 0x0003e80008000009 */
[----:B------:R1:W-:Y:S01]  /*87e0*/  STS.U8 [R23+UR9+0x7000], R130 ;  /* 0x0070008217007988 */ /* 0x0003e20008000009 */
[----:B0-----:R-:W-:Y:S01]  /*87f0*/  PRMT R246, RZ, 0x7610, R246 ;  /* 0x00007610fff67816 */ /* 0x001fe200000000f6 */
[----:B-1----:R-:W-:-:S02]  /*8800*/  @!P0 IMAD.MOV.U32 R131, RZ, RZ, R183 ;  /* 0x000000ffff838224 */ /* 0x002fc400078e00b7 */
[----:B------:R-:W-:Y:S01]  /*8810*/  @!P0 IMAD.MOV.U32 R130, RZ, RZ, R182 ;  /* 0x000000ffff828224 */ /* 0x000fe200078e00b6 */
[----:B------:R0:W-:Y:S04]  /*8820*/  STS.U8 [R23+UR9+0x6800], R247 ;  /* 0x006800f717007988 */ /* 0x0001e80008000009 */
[----:B------:R1:W5:Y:S01]  /*8830*/  @!P0 LDG.E.U8 R246, desc[UR18][R130.64] ;  /* 0x0000001282f68981 */ /* 0x000362000c1e1100 */
[----:B------:R-:W-:Y:S02]  /*8840*/  PRMT R204, RZ, 0x7610, R204 ;  /* 0x00007610ffcc7816 */ /* 0x000fe400000000cc */
[----:B0-----:R-:W-:Y:S01]  /*8850*/  PRMT R247, RZ, 0x7610, R247 ;  /* 0x00007610fff77816 */ /* 0x001fe200000000f7 */
[----:B------:R0:W-:Y:S01]  /*8860*/  STS.U8 [R23+UR9+0x4000], R237 ;  /* 0x004000ed17007988 */ /* 0x0001e20008000009 */
[----:B-1----:R-:W-:Y:S01]  /*8870*/  @!P0 IMAD.MOV.U32 R130, RZ, RZ, R188 ;  /* 0x000000ffff828224 */ /* 0x002fe200078e00bc */
[----:B------:R-:W-:Y:S01]  /*8880*/  PRMT R206, RZ, 0x7610, R206 ;  /* 0x00007610ffce7816 */ /* 0x000fe200000000ce */
[----:B------:R-:W-:Y:S01]  /*8890*/  @!P0 IMAD.MOV.U32 R131, RZ, RZ, R189 ;  /* 0x000000ffff838224 */ /* 0x000fe200078e00bd */
[----:B------:R-:W-:Y:S01]  /*88a0*/  PRMT R208, RZ, 0x7610, R208 ;  /* 0x00007610ffd07816 */ /* 0x000fe200000000d0 */
[----:B------:R1:W-:Y:S01]  /*88b0*/  STS.U8 [R23+UR9+0x4400], R238 ;  /* 0x004400ee17007988 */ /* 0x0003e20008000009 */
[----:B------:R-:W-:-:S02]  /*88c0*/  PRMT R210, RZ, 0x7610, R210 ;  /* 0x00007610ffd27816 */ /* 0x000fc400000000d2 */
[----:B------:R-:W-:Y:S01]  /*88d0*/  PRMT R212, RZ, 0x7610, R212 ;  /* 0x00007610ffd47816 */ /* 0x000fe200000000d4 */
[----:B------:R0:W-:Y:S01]  /*88e0*/  STS.U8 [R23+UR9+0x4800], R239 ;  /* 0x004800ef17007988 */ /* 0x0001e20008000009 */
[----:B------:R-:W-:Y:S02]  /*88f0*/  PRMT R214, RZ, 0x7610, R214 ;  /* 0x00007610ffd67816 */ /* 0x000fe400000000d6 */
[----:B------:R-:W-:Y:S01]  /*8900*/  PRMT R216, RZ, 0x7610, R216 ;  /* 0x00007610ffd87816 */ /* 0x000fe200000000d8 */
[----:B------:R0:W-:Y:S01]  /*8910*/  STS.U8 [R23+UR9+0x4c00], R240 ;  /* 0x004c00f017007988 */ /* 0x0001e20008000009 */
[----:B------:R-:W-:Y:S02]  /*8920*/  PRMT R218, RZ, 0x7610, R218 ;  /* 0x00007610ffda7816 */ /* 0x000fe400000000da */
        /* <DEDUP_REMOVED lines=12> */
[----:B0-----:R-:W-:Y:S01]  /*89f0*/  PRMT R237, RZ, 0x7610, R237 ;  /* 0x00007610ffed7816 */ /* 0x001fe200000000ed */
[----:B------:R0:W-:Y:S01]  /*8a00*/  STS.U8 [R23+UR9+0x6000], R245 ;  /* 0x006000f517007988 */ /* 0x0001e20008000009 */
[----:B-1----:R-:W-:Y:S02]  /*8a10*/  PRMT R238, RZ, 0x7610, R238 ;  /* 0x00007610ffee7816 */ /* 0x002fe400000000ee */
[----:B------:R-:W-:Y:S01]  /*8a20*/  PRMT R239, RZ, 0x7610, R239 ;  /* 0x00007610ffef7816 */ /* 0x000fe200000000ef */
[----:B------:R1:W5:Y:S01]  /*8a30*/  @!P0 LDG.E.U8 R247, desc[UR18][R130.64] ;  /* 0x0000001282f78981 */ /* 0x000362000c1e1100 */
[----:B------:R-:W-:Y:S02]  /*8a40*/  PRMT R240, RZ, 0x7610, R240 ;  /* 0x00007610fff07816 */ /* 0x000fe400000000f0 */
[----:B------:R-:W-:Y:S01]  /*8a50*/  PRMT R241, RZ, 0x7610, R241 ;  /* 0x00007610fff17816 */ /* 0x000fe200000000f1 */
[----:B------:R-:W5:Y:S01]  /*8a60*/  @!P0 LDG.E.U8 R204, desc[UR18][R112.64] ;  /* 0x0000001270cc8981 */ /* 0x000f62000c1e1100 */
[----:B------:R-:W-:-:S02]  /*8a70*/  PRMT R242, RZ, 0x7610, R242 ;  /* 0x00007610fff27816 */ /* 0x000fc400000000f2 */
[----:B------:R-:W-:Y:S01]  /*8a80*/  PRMT R243, RZ, 0x7610, R243 ;  /* 0x00007610fff37816 */ /* 0x000fe200000000f3 */
[----:B------:R-:W5:Y:S01]  /*8a90*/  @!P0 LDG.E.U8 R206, desc[UR18][R118.64] ;  /* 0x0000001276ce8981 */ /* 0x000f62000c1e1100 */
[----:B------:R-:W-:Y:S01]  /*8aa0*/  PRMT R244, RZ, 0x7610, R244 ;  /* 0x00007610fff47816 */ /* 0x000fe200000000f4 */
[----:B-1----:R-:W-:Y:S01]  /*8ab0*/  @!P0 IMAD.MOV.U32 R130, RZ, RZ, R194 ;  /* 0x000000ffff828224 */ /* 0x002fe200078e00c2 */
[----:B0-----:R-:W-:Y:S01]  /*8ac0*/  PRMT R245, RZ, 0x7610, R245 ;  /* 0x00007610fff57816 */ /* 0x001fe200000000f5 */
[----:B------:R-:W-:Y:S01]  /*8ad0*/  @!P0 IMAD.MOV.U32 R131, RZ, RZ, R195 ;  /* 0x000000ffff838224 */ /* 0x000fe200078e00c3 */
        /* <DEDUP_REMOVED lines=25> */
[----:B------:R0:W5:Y:S04]  /*8c70*/  @!P0 LDG.E.U8 R249, desc[UR18][R130.64] ;  /* 0x0000001282f98981 */ /* 0x000168000c1e1100 */
[----:B------:R-:W5:Y:S01]  /*8c80*/  @!P0 LDG.E.U8 R251, desc[UR18][R76.64] ;  /* 0x000000124cfb8981 */ /* 0x000f62000c1e1100 */
[----:B0-----:R-:W-:-:S04]  /*8c90*/  SHF.R.S32.HI R130, RZ, 0x7, R0 ;  /* 0x00000007ff827819 */ /* 0x001fc80000011400 */
[----:B------:R-:W-:-:S04]  /*8ca0*/  SGXT R130, R130, 0x1 ;  /* 0x000000018282781a */ /* 0x000fc80000000200 */
[----:B------:R-:W-:-:S04]  /*8cb0*/  LOP3.LUT R131, R130, 0x90, RZ, 0xc0, !PT ;  /* 0x0000009082837812 */ /* 0x000fc800078ec0ff */
[----:B------:R-:W-:Y:S01]  /*8cc0*/  LOP3.LUT R131, R131, 0x7f, R0, 0x78, !PT ;  /* 0x0000007f83837812 */ /* 0x000fe200078e7800 */
[----:B------:R0:W-:Y:S03]  /*8cd0*/  STS.U8 [R23+UR9+0x7400], R252 ;  /* 0x007400fc17007988 */ /* 0x0001e60008000009 */
[----:B------:R-:W-:Y:S01]  /*8ce0*/  LOP3.LUT R130, R131, 0x60, RZ, 0x3c, !PT ;  /* 0x0000006083827812 */ /* 0x000fe200078e3cff */
[----:B------:R0:W-:Y:S04]  /*8cf0*/  STS.U8 [R23+UR9+0x7800], R250 ;  /* 0x007800fa17007988 */ /* 0x0001e80008000009 */
[----:B------:R0:W-:Y:S04]  /*8d00*/  STS.U8 [R23+UR9+0x7c00], R248 ;  /* 0x007c00f817007988 */ /* 0x0001e80008000009 */
[----:B------:R0:W-:Y:S04]  /*8d10*/  STS.U8 [R200+UR9+0x4100], R203 ;  /* 0x004100cbc8007988 */ /* 0x0001e80008000009 */
[----:B------:R0:W-:Y:S04]  /*8d20*/  STS.U8 [R200+UR9+0x4500], R205 ;  /* 0x004500cdc8007988 */ /* 0x0001e80008000009 */
[----:B--2---:R0:W-:Y:S04]  /*8d30*/  STS.U8 [R200+UR9+0x4900], R207 ;  /* 0x004900cfc8007988 */ /* 0x0041e80008000009 */
[----:B---3--:R0:W-:Y:S04]  /*8d40*/  STS.U8 [R200+UR9+0x4d00], R209 ;  /* 0x004d00d1c8007988 */ /* 0x0081e80008000009 */
[----:B----4-:R0:W-:Y:S04]  /*8d50*/  STS.U8 [R200+UR9+0x5100], R211 ;  /* 0x005100d3c8007988 */ /* 0x0101e80008000009 */
[----:B-----5:R0:W-:Y:S04]  /*8d60*/  STS.U8 [R200+UR9+0x5500], R213 ;  /* 0x005500d5c8007988 */ /* 0x0201e80008000009 */
        /* <DEDUP_REMOVED lines=11> */
[----:B------:R-:W-:Y:S01]  /*8e20*/  ULEA UR6, UR21, UR9, 0x3 ;  /* 0x0000000915067291 */ /* 0x000fe2000f8e18ff */
[----:B------:R-:W-:-:S03]  /*8e30*/  UMOV UR4, UR5 ;  /* 0x0000000500047c82 */ /* 0x000fc60008000000 */
[----:B------:R-:W-:Y:S01]  /*8e40*/  UIADD3 UR6, UPT, UPT, UR6, 0xc000, URZ ;  /* 0x0000c00006067890 */ /* 0x000fe2000fffe0ff */
        /* <DEDUP_REMOVED lines=32> */
[----:B-1----:R-:W1:Y:S02]  /*9050*/  FENCE.VIEW.ASYNC.S ;  /* 0x00000000000073c6 */ /* 0x002e640000000000 */
[----:B-1----:R-:W-:Y:S06]  /*9060*/  BAR.SYNC.DEFER_BLOCKING 0x0 ;  /* 0x0000000000007b1d */ /* 0x002fec0000010000 */
[----:B------:R-:W-:Y:S05]  /*9070*/  BRA.U UP1, `(.L_x_9) ;  /* 0x0000000101487547 */ /* 0x000fea000b800000 */
[----:B------:R-:W-:Y:S01]  /*9080*/  UMOV UR13, 0x80004020 ;  /* 0x80004020000d7882 */ /* 0x000fe20000000000 */
[----:B------:R-:W-:Y:S01]  /*9090*/  UMOV UR15, 0x40004040 ;  /* 0x40004040000f7882 */ /* 0x000fe20000000000 */
[----:B------:R-:W-:Y:S01]  /*90a0*/  UMOV UR16, 0x0 ;  /* 0x0000000000107882 */ /* 0x000fe20000000000 */
[----:B------:R-:W-:Y:S01]  /*90b0*/  UMOV UR17, 0x4208010 ;  /* 0x0420801000117882 */ /* 0x000fe20000000000 */
[----:B------:R-:W-:Y:S01]  /*90c0*/  UMOV UR34, 0x0 ;  /* 0x0000000000227882 */ /* 0x000fe20000000000 */
[----:B------:R-:W-:Y:S01]  /*90d0*/  UMOV UR35, 0x4208010 ;  /* 0x0420801000237882 */ /* 0x000fe20000000000 */
[----:B------:R-:W-:Y:S01]  /*90e0*/  UMOV UR36, 0x0 ;  /* 0x0000000000247882 */ /* 0x000fe20000000000 */
[----:B------:R-:W-:Y:S01]  /*90f0*/  UMOV UR37, 0x4208010 ;  /* 0x0420801000257882 */ /* 0x000fe20000000000 */
[----:B------:R-:W-:Y:S01]  /*9100*/  UMOV UR7, URZ ;  /* 0x000000ff00077c82 */ /* 0x000fe20008000000 */
[----:B------:R1:W-:Y:S01]  /*9110*/  UTCQMMA gdesc[UR12], gdesc[UR14], tmem[UR8], tmem[UR16], idesc[UR17], UPT ;  /* 0x00ff100e0c0075ea */ /* 0x0003e2000b800308 */
        /* <DEDUP_REMOVED lines=8> */
.L_x_9:
[----:B------:R-:W-:Y:S01]  /*91a0*/  UIADD3 UR21, UPT, UPT, UR21, 0x1, URZ ;  /* 0x0000000115157890 */ /* 0x000fe2000fffe0ff */
[----:B------:R-:W-:Y:S01]  /*91b0*/  IMAD.U32 R131, RZ, RZ, UR4 ;  /* 0x00000004ff837e24 */ /* 0x000fe2000f8e00ff */
[----:B------:R-:W-:Y:S02]  /*91c0*/  UIADD3 UR11, UPT, UPT, UR11, -0x1, URZ ;  /* 0xffffffff0b0b7890 */ /* 0x000fe4000fffe0ff */
[----:B------:R-:W-:Y:S02]  /*91d0*/  UISETP.GT.AND UP2, UPT, UR21, 0x1, UPT ;  /* 0x000000011500788c */ /* 0x000fe4000bf44270 */
[----:B------:R-:W-:Y:S02]  /*91e0*/  UIADD3 UR20, UPT, UPT, UR20, -0x80, URZ ;  /* 0xffffff8014147890 */ /* 0x000fe4000fffe0ff */
[----:B-1----:R-:W-:Y:S02]  /*91f0*/  USEL UR5, URZ, 0x1, !UP2 ;  /* 0x00000001ff057887 */ /* 0x002fe4000d000000 */
[----:B------:R-:W-:-:S02]  /*9200*/  USEL UR21, UR21, URZ, !UP2 ;  /* 0x000000ff15157287 */ /* 0x000fc4000d000000 */
[----:B------:R-:W-:Y:S02]  /*9210*/  UISETP.NE.U32.AND UP2, UPT, UR11, URZ, UPT ;  /* 0x000000ff0b00728c */ /* 0x000fe4000bf45070 */
[----:B------:R-:W-:-:S07]  /*9220*/  ULOP3.LUT UR5, UR4, UR5, URZ, 0x3c, !UPT ;  /* 0x0000000504057292 */ /* 0x000fce000f8e3cff */
[----:B------:R-:W-:Y:S05]  /*9230*/  BRA.U UP2, `(.L_x_10) ;  /* 0xffffffd902a07547 */ /* 0x000fea000b83ffff */
.L_x_7:
[----:B------:R-:W2:Y:S02]  /*9240*/  LDCU UR5, c[0x0][0x3a0] ;  /* 0x00007400ff0577ac */ /* 0x000ea40008000800 */
[----:B--2---:R-:W-:-:S04]  /*9250*/  UIADD3 UR5, UPT, UPT, UR5, 0x7f, URZ ;  /* 0x0000007f05057890 */ /* 0x004fc8000fffe0ff */
[----:B------:R-:W-:-:S09]  /*9260*/  UISETP.GE.AND UP1, UPT, UR5, 0x80, UPT ;  /* 0x000000800500788c */ /* 0x000fd2000bf26270 */
[----:B------:R-:W-:Y:S05]  /*9270*/  BRA.U !UP1, `(.L_x_11) ;  /* 0x0000000109107547 */ /* 0x000fea000b800000 */
[----:B------:R-:W-:-:S06]  /*9280*/  USHF.L.U32 UR4, UR4, 0x1f, URZ ;  /* 0x0000001f04047899 */ /* 0x000fcc00080006ff */
[----:B------:R-:W-:-:S04]  /*9290*/  IMAD.U32 R4, RZ, RZ, UR4 ;  /* 0x00000004ff047e24 */ /* 0x000fc8000f8e00ff */
[----:B------:R-:W2:Y:S02]  /*92a0*/  SYNCS.PHASECHK.TRANS64.TRYWAIT P0, [UR6], R4 ;  /* 0x00000004ff0075a7 */ /* 0x000ea40008001106 */
[----:B--2---:R-:W-:Y:S05]  /*92b0*/  @!P0 BRA `(.L_x_12) ;  /* 0x00000018005c8947 */ /* 0x004fea0003800000 */
.L_x_11:
[----:B------:R-:W-:Y:S01]  /*92c0*/  BAR.SYNC.DEFER_BLOCKING 0x0 ;  /* 0x0000000000007b1d */ /* 0x000fe20000010000 */
[C---:B------:R-:W-:Y:S01]  /*92d0*/  IMAD.SHL.U32 R37, R0.reuse, 0x10, RZ ;  /* 0x0000001000257824 */ /* 0x040fe200078e00ff */
[--C-:B------:R-:W-:Y:S01]  /*92e0*/  SHF.R.S32.HI R42, RZ, 0x2, R0.reuse ;  /* 0x00000002ff2a7819 */ /* 0x100fe20000011400 */
[C---:B------:R-:W-:Y:S01]  /*92f0*/  IMAD.SHL.U32 R41, R0.reuse, 0x4, RZ ;  /* 0x0000000400297824 */ /* 0x040fe200078e00ff */
[----:B------:R-:W-:Y:S01]  /*9300*/  SHF.R.S32.HI R40, RZ, 0x5, R0 ;  /* 0x00000005ff287819 */ /* 0x000fe20000011400 */
[C---:B------:R-:W-:Y:S01]  /*9310*/  IMAD.SHL.U32 R36, R0.reuse, 0x20, RZ ;  /* 0x0000002000247824 */ /* 0x040fe200078e00ff */
[----:B------:R-:W-:Y:S01]  /*9320*/  LOP3.LUT R38, R37, 0x30, RZ, 0xc0, !PT ;  /* 0x0000003025267812 */ /* 0x000fe200078ec0ff */
[----:B------:R-:W2:Y:S01]  /*9330*/  LDCU.128 UR12, c[0x0][0x390] ;  /* 0x00007200ff0c77ac */ /* 0x000ea20008000c00 */
[----:B------:R-:W-:Y:S02]  /*9340*/  LEA.HI R48, R0, 0x3c, RZ, 0x1a ;  /* 0x0000003c00307811 */ /* 0x000fe400078fd0ff */
[----:B------:R-:W-:Y:S01]  /*9350*/  LOP3.LUT R41, R38, 0x3c0, R41, 0xf8, !PT ;  /* 0x000003c026297812 */ /* 0x000fe200078ef829 */
[----:B------:R-:W3:Y:S01]  /*9360*/  LDCU UR4, c[0x0][0x3b4] ;  /* 0x00007680ff0477ac */ /* 0x000ee20008000800 */
[----:B------:R-:W-:Y:S01]  /*9370*/  SGXT R38, R42, 0x1 ;  /* 0x000000012a26781a */ /* 0x000fe20000000200 */
[----:B------:R-:W-:Y:S01]  /*9380*/  IMAD.IADD R48, R3, 0x1, R48 ;  /* 0x0000000103307824 */ /* 0x000fe200078e0230 */
[----:B------:R-:W-:Y:S01]  /*9390*/  LOP3.LUT R36, R36, 0x300, RZ, 0xc0, !PT ;  /* 0x0000030024247812 */ /* 0x000fe200078ec0ff */
[----:B------:R-:W4:Y:S01]  /*93a0*/  LDCU UR5, c[0x0][0x3b8] ;  /* 0x00007700ff0577ac */ /* 0x000f220008000800 */
[----:B------:R-:W-:-:S02]  /*93b0*/  LOP3.LUT R41, R41, 0x1040, R38, 0x78, !PT ;  /* 0x0000104029297812 */ /* 0x000fc400078e7826 */
[----:B------:R-:W-:Y:S01]  /*93c0*/  LOP3.LUT R39, R36, 0x870, R37, 0xf8, !PT ;  /* 0x0000087024277812 */ /* 0x000fe200078ef825 */
[----:B------:R-:W-:Y:S01]  /*93d0*/  IMAD.SHL.U32 R37, R0, 0x2, RZ ;  /* 0x0000000200257824 */ /* 0x000fe200078e00ff */
[----:B------:R-:W-:Y:S01]  /*93e0*/  SGXT R36, R40, 0x1 ;  /* 0x000000012824781a */ /* 0x000fe20000000200 */
[C---:B------:R-:W-:Y:S01]  /*93f0*/  IMAD.SHL.U32 R40, R0.reuse, 0x80, RZ ;  /* 0x0000008000287824 */ /* 0x040fe200078e00ff */
[----:B------:R-:W-:Y:S01]  /*9400*/  LEA.HI R58, R0, 0xc, RZ, 0x1a ;  /* 0x0000000c003a7811 */ /* 0x000fe200078fd0ff */
[----:B------:R-:W5:Y:S02]  /*9410*/  @!P5 SYNCS.CCTL.IV [UR9+0xc000] ;  /* 0x00c00000ff00d9b1 */ /* 0x000f640008000009 */
[----:B-----5:R-:W-:Y:S01]  /*9420*/  BAR.SYNC.DEFER_BLOCKING 0x0 ;  /* 0x0000000000007b1d */ /* 0x020fe20000010000 */
[----:B------:R-:W-:Y:S01]  /*9430*/  LOP3.LUT R36, R39, 0x1040, R36, 0x78, !PT ;  /* 0x0000104027247812 */ /* 0x000fe200078e7824 */
[----:B------:R-:W-:Y:S01]  /*9440*/  IMAD.IADD R58, R3, 0x1, R58 ;  /* 0x00000001033a7824 */ /* 0x000fe200078e023a */
[----:B------:R-:W-:-:S02]  /*9450*/  LOP3.LUT R37, R37, 0x80, RZ, 0xc0, !PT ;  /* 0x0000008025257812 */ /* 0x000fc400078ec0ff */
[----:B------:R-:W-:Y:S02]  /*9460*/  LOP3.LUT R40, R40, 0x400, RZ, 0xc0, !PT ;  /* 0x0000040028287812 */ /* 0x000fe400078ec0ff */
[----:B------:R-:W-:Y:S01]  /*9470*/  IADD3 R36, PT, PT, R36, UR9, R37 ;  /* 0x0000000924247c10 */ /* 0x000fe2000fffe025 */
[----:B0-----:R-:W-:Y:S01]  /*9480*/  LDTM.16dp32bit_t0_t15.x32 R4, tmem[UR10] ;  /* 0x0000000a000479ee */ /* 0x001fe20008a80000 */
[----:B------:R-:W0:Y:S01]  /*9490*/  LDTM.16dp32bit_t16_t31.x32 R4, tmem[UR10+0x20] ;  /* 0x0000200a000479ee */ /* 0x000e220008aa0000 */
[----:B------:R-:W-:Y:S02]  /*94a0*/  IADD3 R40, PT, PT, R41, UR9, R40 ;  /* 0x0000000929287c10 */ /* 0x000fe4000fffe028 */
[C---:B--2---:R-:W-:Y:S01]  /*94b0*/  ISETP.GE.AND P0, PT, R2.reuse, UR14, PT ;  /* 0x0000000e02007c0c */ /* 0x044fe2000bf06270 */
[----:B---3--:R-:W-:-:S05]  /*94c0*/  IMAD R2, R2, UR4, RZ ;  /* 0x0000000402027c24 */ /* 0x008fca000f8e02ff */
[----:B------:R-:W-:-:S04]  /*94d0*/  IADD3 R43, P2, PT, R2, UR12, RZ ;  /* 0x0000000c022b7c10 */ /* 0x000fc8000ff5e0ff */
[----:B------:R-:W-:Y:S01]  /*94e0*/  LEA.HI.X.SX32 R45, R2, UR13, 0x1, P2 ;  /* 0x0000000d022d7c11 */ /* 0x000fe200090f0eff */
[----:B------:R-:W2:Y:S01]  /*94f0*/  @!P5 SYNCS.CCTL.IV [UR9+0xc008] ;  /* 0x00c00800ff00d9b1 */ /* 0x000ea20008000009 */
[----:B------:R-:W-:Y:S01]  /*9500*/  NOP ;  /* 0x0000000000007918 */ /* 0x000fe20000000000 */
[----:B0-----:R-:W-:Y:S02]  /*9510*/  F2FP.SATFINITE.E4M3.F32.PACK_AB_MERGE_C R4, R5, R4, RZ ;  /* 0x000000040504723e */ /* 0x001fe400048070ff */
[----:B------:R-:W-:Y:S02]  /*9520*/  F2FP.SATFINITE.E4M3.F32.PACK_AB_MERGE_C R8, R9, R8, RZ ;  /* 0x000000080908723e */ /* 0x000fe400048070ff */
[----:B------:R-:W-:Y:S02]  /*9530*/  F2FP.SATFINITE.E4M3.F32.PACK_AB_MERGE_C R12, R13, R12, RZ ;  /* 0x0000000c0d0c723e */ /* 0x000fe400048070ff */
[----:B------:R-:W-:Y:S02]  /*9540*/  F2FP.SATFINITE.E4M3.F32.PACK_AB_MERGE_C R6, R7, R6, RZ ;  /* 0x000000060706723e */ /* 0x000fe400048070ff */
[----:B------:R-:W-:-:S02]  /*9550*/  F2FP.SATFINITE.E4M3.F32.PACK_AB_MERGE_C R10, R11, R10, RZ ;  /* 0x0000000a0b0a723e */ /* 0x000fc400048070ff */
[----:B------:R-:W-:Y:S02]  /*9560*/  F2FP.SATFINITE.E4M3.F32.PACK_AB_MERGE_C R14, R15, R14, RZ ;  /* 0x0000000e0f0e723e */ /* 0x000fe400048070ff */
[----:B------:R-:W-:Y:S02]  /*9570*/  F2FP.SATFINITE.E4M3.F32.PACK_AB_MERGE_C R20, R21, R20, RZ ;  /* 0x000000141514723e */ /* 0x000fe400048070ff */
[----:B------:R-:W-:Y:S02]  /*9580*/  F2FP.SATFINITE.E4M3.F32.PACK_AB_MERGE_C R24, R25, R24, RZ ;  /* 0x000000181918723e */ /* 0x000fe400048070ff */
[----:B------:R-:W-:Y:S02]  /*9590*/  F2FP.SATFINITE.E4M3.F32.PACK_AB_MERGE_C R28, R29, R28, RZ ;  /* 0x0000001c1d1c723e */ /* 0x000fe400048070ff */
[----:B------:R-:W-:Y:S02]  /*95a0*/  F2FP.SATFINITE.E4M3.F32.PACK_AB_MERGE_C R16, R17, R16, RZ ;  /* 0x000000101110723e */ /* 0x000fe400048070ff */
[----:B------:R-:W-:-:S02]  /*95b0*/  F2FP.SATFINITE.E4M3.F32.PACK_AB_MERGE_C R22, R23, R22, RZ ;  /* 0x000000161716723e */ /* 0x000fc400048070ff */
[----:B------:R-:W-:Y:S02]  /*95c0*/  F2FP.SATFINITE.E4M3.F32.PACK_AB_MERGE_C R26, R27, R26, RZ ;  /* 0x0000001a1b1a723e */ /* 0x000fe400048070ff */
[----:B------:R-:W-:Y:S02]  /*95d0*/  F2FP.SATFINITE.E4M3.F32.PACK_AB_MERGE_C R30, R31, R30, RZ ;  /* 0x0000001e1f1e723e */ /* 0x000fe400048070ff */
[----:B------:R-:W-:Y:S02]  /*95e0*/  F2FP.SATFINITE.E4M3.F32.PACK_AB_MERGE_C R32, R33, R32, RZ ;  /* 0x000000202120723e */ /* 0x000fe400048070ff */
[----:B------:R-:W-:Y:S02]  /*95f0*/  LOP3.LUT R17, R4, 0xffff, RZ, 0xc0, !PT ;  /* 0x0000ffff04117812 */ /* 0x000fe400078ec0ff */
[----:B------:R-:W-:Y:S02]  /*9600*/  LOP3.LUT R38, R8, 0xffff, RZ, 0xc0, !PT ;  /* 0x0000ffff08267812 */ /* 0x000fe400078ec0ff */
[----:B------:R-:W-:-:S02]  /*9610*/  LOP3.LUT R25, R12, 0xffff, RZ, 0xc0, !PT ;  /* 0x0000ffff0c197812 */ /* 0x000fc400078ec0ff */
[----:B------:R-:W-:Y:S02]  /*9620*/  LOP3.LUT R21, R6, 0xffff, RZ, 0xc0, !PT ;  /* 0x0000ffff06157812 */ /* 0x000fe400078ec0ff */
[----:B------:R-:W-:Y:S02]  /*9630*/  LOP3.LUT R42, R10, 0xffff, RZ, 0xc0, !PT ;  /* 0x0000ffff0a2a7812 */ /* 0x000fe400078ec0ff */
[----:B------:R-:W-:Y:S02]  /*9640*/  LOP3.LUT R27, R14, 0xffff, RZ, 0xc0, !PT ;  /* 0x0000ffff0e1b7812 */ /* 0x000fe400078ec0ff */
[----:B------:R-:W-:Y:S02]  /*9650*/  LOP3.LUT R20, R20, 0xffff, RZ, 0xc0, !PT ;  /* 0x0000ffff14147812 */ /* 0x000fe400078ec0ff */
[----:B------:R-:W-:Y:S02]  /*9660*/  LOP3.LUT R29, R24, 0xffff, RZ, 0xc0, !PT ;  /* 0x0000ffff181d7812 */ /* 0x000fe400078ec0ff */
[----:B------:R-:W-:-:S02]  /*9670*/  LOP3.LUT R33, R28, 0xffff, RZ, 0xc0, !PT ;  /* 0x0000ffff1c217812 */ /* 0x000fc400078ec0ff */
[----:B------:R-:W-:Y:S02]  /*9680*/  F2FP.SATFINITE.E4M3.F32.PACK_AB_MERGE_C R34, R35, R34, RZ ;  /* 0x000000222322723e */ /* 0x000fe400048070ff */
[----:B------:R-:W-:Y:S02]  /*9690*/  LOP3.LUT R22, R22, 0xffff, RZ, 0xc0, !PT ;  /* 0x0000ffff16167812 */ /* 0x000fe400078ec0ff */
[----:B------:R-:W-:Y:S02]  /*96a0*/  LOP3.LUT R31, R26, 0xffff, RZ, 0xc0, !PT ;  /* 0x0000ffff1a1f7812 */ /* 0x000fe400078ec0ff */
[----:B------:R-:W-:Y:S02]  /*96b0*/  LOP3.LUT R35, R30, 0xffff, RZ, 0xc0, !PT ;  /* 0x0000ffff1e237812 */ /* 0x000fe400078ec0ff */
[----:B------:R-:W-:Y:S02]  /*96c0*/  PRMT R4, R25, 0x3340, R0 ;  /* 0x0000334019047816 */ /* 0x000fe40000000000 */
[----:B------:R-:W-:-:S02]  /*96d0*/  PRMT R5, R17, 0x3340, R38 ;  /* 0x0000334011057816 */ /* 0x000fc40000000026 */
[--C-:B------:R-:W-:Y:S02]  /*96e0*/  PRMT R6, R27, 0x3340, R0.reuse ;  /* 0x000033401b067816 */ /* 0x100fe40000000000 */
[----:B------:R-:W-:Y:S02]  /*96f0*/  PRMT R8, R33, 0x3340, R0 ;  /* 0x0000334021087816 */ /* 0x000fe40000000000 */
[----:B------:R-:W-:Y:S02]  /*9700*/  PRMT R7, R21, 0x3340, R42 ;  /* 0x0000334015077816 */ /* 0x000fe4000000002a */
[----:B------:R-:W-:Y:S02]  /*9710*/  PRMT R9, R20, 0x3340, R29 ;  /* 0x0000334014097816 */ /* 0x000fe4000000001d */
[----:B------:R-:W-:Y:S02]  /*9720*/  F2FP.SATFINITE.E4M3.F32.PACK_AB_MERGE_C R18, R19, R18, RZ ;  /* 0x000000121312723e */ /* 0x000fe400048070ff */
[----:B------:R-:W-:-:S02]  /*9730*/  PRMT R10, R35, 0x3340, R0 ;  /* 0x00003340230a7816 */ /* 0x000fc40000000000 */
[----:B------:R-:W-:Y:S02]  /*9740*/  PRMT R13, R22, 0x3340, R31 ;  /* 0x00003340160d7816 */ /* 0x000fe4000000001f */
[----:B------:R-:W-:Y:S02]  /*9750*/  PRMT R11, R5, 0x5410, R4 ;  /* 0x00005410050b7816 */ /* 0x000fe40000000004 */
[----:B------:R-:W-:Y:S02]  /*9760*/  PRMT R15, R7, 0x5410, R6 ;  /* 0x00005410070f7816 */ /* 0x000fe40000000006 */
[----:B------:R-:W-:Y:S02]  /*9770*/  PRMT R19, R9, 0x5410, R8 ;  /* 0x0000541009137816 */ /* 0x000fe40000000008 */
[----:B------:R-:W-:Y:S02]  /*9780*/  SHF.R.U32.HI R4, RZ, 0x8, R17 ;  /* 0x00000008ff047819 */ /* 0x000fe40000011611 */
[----:B------:R-:W-:-:S02]  /*9790*/  SHF.R.U32.HI R6, RZ, 0x8, R38 ;  /* 0x00000008ff067819 */ /* 0x000fc40000011626 */
[----:B------:R-:W-:Y:S02]  /*97a0*/  SHF.R.U32.HI R8, RZ, 0x8, R25 ;  /* 0x00000008ff087819 */ /* 0x000fe40000011619 */
[----:B------:R-:W-:Y:S02]  /*97b0*/  SHF.R.U32.HI R5, RZ, 0x8, R21 ;  /* 0x00000008ff057819 */ /* 0x000fe40000011615 */
[----:B------:R-:W-:Y:S02]  /*97c0*/  SHF.R.U32.HI R7, RZ, 0x8, R42 ;  /* 0x00000008ff077819 */ /* 0x000fe4000001162a */
[----:B------:R-:W-:Y:S02]  /*97d0*/  SHF.R.U32.HI R9, RZ, 0x8, R27 ;  /* 0x00000008ff097819 */ /* 0x000fe4000001161b */
[----:B------:R-:W-:Y:S02]  /*97e0*/  PRMT R23, R13, 0x5410, R10 ;  /* 0x000054100d177816 */ /* 0x000fe4000000000a */
[----:B------:R-:W-:-:S02]  /*97f0*/  LOP3.LUT R13, R4, 0xffff, RZ, 0xc0, !PT ;  /* 0x0000ffff040d7812 */ /* 0x000fc400078ec0ff */
[----:B------:R-:W-:Y:S02]  /*9800*/  LOP3.LUT R6, R6, 0xffff, RZ, 0xc0, !PT ;  /* 0x0000ffff06067812 */ /* 0x000fe400078ec0ff */
[----:B------:R-:W-:Y:S02]  /*9810*/  LOP3.LUT R8, R8, 0xffff, RZ, 0xc0, !PT ;  /* 0x0000ffff08087812 */ /* 0x000fe400078ec0ff */
[----:B------:R-:W-:Y:S02]  /*9820*/  LOP3.LUT R4, R5, 0xffff, RZ, 0xc0, !PT ;  /* 0x0000ffff05047812 */ /* 0x000fe400078ec0ff */
[----:B------:R-:W-:Y:S02]  /*9830*/  LOP3.LUT R7, R7, 0xffff, RZ, 0xc0, !PT ;  /* 0x0000ffff07077812 */ /* 0x000fe400078ec0ff */
[----:B------:R-:W-:Y:S02]  /*9840*/  LOP3.LUT R9, R9, 0xffff, RZ, 0xc0, !PT ;  /* 0x0000ffff09097812 */ /* 0x000fe400078ec0ff */
[----:B------:R-:W-:-:S02]  /*9850*/  PRMT R13, R13, 0x3340, R6 ;  /* 0x000033400d0d7816 */ /* 0x000fc40000000006 */
[----:B------:R-:W-:Y:S02]  /*9860*/  PRMT R10, R8, 0x3340, R1 ;  /* 0x00003340080a7816 */ /* 0x000fe40000000001 */
[----:B------:R-:W-:Y:S02]  /*9870*/  PRMT R17, R4, 0x3340, R7 ;  /* 0x0000334004117816 */ /* 0x000fe40000000007 */
[----:B------:R-:W-:Y:S02]  /*9880*/  PRMT R12, R9, 0x3340, R0 ;  /* 0x00003340090c7816 */ /* 0x000fe40000000000 */
[----:B------:R-:W-:Y:S02]  /*9890*/  SHF.R.U32.HI R4, RZ, 0x8, R20 ;  /* 0x00000008ff047819 */ /* 0x000fe40000011614 */
[----:B------:R-:W-:Y:S02]  /*98a0*/  SHF.R.U32.HI R6, RZ, 0x8, R29 ;  /* 0x00000008ff067819 */ /* 0x000fe4000001161d */
[----:B------:R-:W-:-:S02]  /*98b0*/  SHF.R.U32.HI R8, RZ, 0x8, R33 ;  /* 0x00000008ff087819 */ /* 0x000fc40000011621 */
[----:B------:R-:W-:Y:S02]  /*98c0*/  SHF.R.U32.HI R5, RZ, 0x8, R22 ;  /* 0x00000008ff057819 */ /* 0x000fe40000011616 */
[----:B------:R-:W-:Y:S02]  /*98d0*/  SHF.R.U32.HI R7, RZ, 0x8, R31 ;  /* 0x00000008ff077819 */ /* 0x000fe4000001161f */
[----:B------:R-:W-:Y:S02]  /*98e0*/  SHF.R.U32.HI R9, RZ, 0x8, R35 ;  /* 0x00000008ff097819 */ /* 0x000fe40000011623 */
[----:B------:R-:W-:Y:S02]  /*98f0*/  LOP3.LUT R21, R4, 0xffff, RZ, 0xc0, !PT ;  /* 0x0000ffff04157812 */ /* 0x000fe400078ec0ff */
[----:B------:R-:W-:Y:S02]  /*9900*/  LOP3.LUT R6, R6, 0xffff, RZ, 0xc0, !PT ;  /* 0x0000ffff06067812 */ /* 0x000fe400078ec0ff */
[----:B------:R-:W-:-:S02]  /*9910*/  LOP3.LUT R8, R8, 0xffff, RZ, 0xc0, !PT ;  /* 0x0000ffff08087812 */ /* 0x000fc400078ec0ff */
[----:B------:R-:W-:Y:S02]  /*9920*/  LOP3.LUT R9, R9, 0xffff, RZ, 0xc0, !PT ;  /* 0x0000ffff09097812 */ /* 0x000fe400078ec0ff */
[----:B------:R-:W-:Y:S02]  /*9930*/  LOP3.LUT R7, R7, 0xffff, RZ, 0xc0, !PT ;  /* 0x0000ffff07077812 */ /* 0x000fe400078ec0ff */
[----:B------:R-:W-:Y:S02]  /*9940*/  LOP3.LUT R14, R5, 0xffff, RZ, 0xc0, !PT ;  /* 0x0000ffff050e7812 */ /* 0x000fe400078ec0ff */
[----:B------:R-:W-:Y:S02]  /*9950*/  PRMT R21, R21, 0x3340, R6 ;  /* 0x0000334015157816 */ /* 0x000fe40000000006 */
[----:B------:R-:W-:Y:S02]  /*9960*/  PRMT R8, R8, 0x3340, R1 ;  /* 0x0000334008087816 */ /* 0x000fe40000000001 */
[----:B------:R-:W-:-:S02]  /*9970*/  PRMT R4, R9, 0x3340, R0 ;  /* 0x0000334009047816 */ /* 0x000fc40000000000 */
[----:B------:R-:W-:Y:S02]  /*9980*/  PRMT R25, R14, 0x3340, R7 ;  /* 0x000033400e197816 */ /* 0x000fe40000000007 */
[----:B------:R-:W-:Y:S02]  /*9990*/  PRMT R5, R13, 0x5410, R10 ;  /* 0x000054100d057816 */ /* 0x000fe4000000000a */
[----:B------:R-:W-:Y:S02]  /*99a0*/  PRMT R7, R17, 0x5410, R12 ;  /* 0x0000541011077816 */ /* 0x000fe4000000000c */
[----:B------:R-:W-:Y:S02]  /*99b0*/  LOP3.LUT R16, R16, 0xffff, RZ, 0xc0, !PT ;  /* 0x0000ffff10107812 */ /* 0x000fe400078ec0ff */
[----:B------:R-:W-:Y:S02]  /*99c0*/  LOP3.LUT R18, R18, 0xffff, RZ, 0xc0, !PT ;  /* 0x0000ffff12127812 */ /* 0x000fe400078ec0ff */
[----:B------:R-:W-:-:S02]  /*99d0*/  PRMT R9, R21, 0x5410, R8 ;  /* 0x0000541015097816 */ /* 0x000fc40000000008 */
[----:B------:R-:W-:Y:S02]  /*99e0*/  PRMT R25, R25, 0x5410, R4 ;  /* 0x0000541019197816 */ /* 0x000fe40000000004 */
[----:B------:R-:W-:Y:S02]  /*99f0*/  LOP3.LUT R32, R32, 0xffff, RZ, 0xc0, !PT ;  /* 0x0000ffff20207812 */ /* 0x000fe400078ec0ff */
[----:B------:R-:W-:Y:S02]  /*9a00*/  LOP3.LUT R34, R34, 0xffff, RZ, 0xc0, !PT ;  /* 0x0000ffff22227812 */ /* 0x000fe400078ec0ff */
[--C-:B------:R-:W-:Y:S02]  /*9a10*/  PRMT R4, R11, 0x4210, R16.reuse ;  /* 0x000042100b047816 */ /* 0x100fe40000000010 */
[----:B------:R-:W-:Y:S02]  /*9a20*/  PRMT R5, R5, 0x5210, R16 ;  /* 0x0000521005057816 */ /* 0x000fe40000000010 */
[----:B------:R-:W-:-:S02]  /*9a30*/  PRMT R6, R15, 0x4210, R18 ;  /* 0x000042100f067816 */ /* 0x000fc40000000012 */
[----:B------:R-:W-:Y:S02]  /*9a40*/  PRMT R7, R7, 0x5210, R18 ;  /* 0x0000521007077816 */ /* 0x000fe40000000012 */
[--C-:B------:R-:W-:Y:S02]  /*9a50*/  PRMT R8, R19, 0x4210, R32.reuse ;  /* 0x0000421013087816 */ /* 0x100fe40000000020 */
[----:B------:R-:W-:Y:S01]  /*9a60*/  PRMT R9, R9, 0x5210, R32 ;  /* 0x0000521009097816 */ /* 0x000fe20000000020 */
[----:B--2---:R-:W-:Y:S01]  /*9a70*/  STSM.16.M88.4 [R36], R4 ;  /* 0x0000000424007844 */ /* 0x004fe20000000200 */
[--C-:B------:R-:W-:Y:S02]  /*9a80*/  PRMT R10, R23, 0x4210, R34.reuse ;  /* 0x00004210170a7816 */ /* 0x100fe40000000022 */
[----:B------:R-:W-:Y:S02]  /*9a90*/  PRMT R11, R25, 0x5210, R34 ;  /* 0x00005210190b7816 */ /* 0x000fe40000000022 */
[----:B------:R-:W-:-:S02]  /*9aa0*/  SHF.R.U32.HI R13, RZ, 0x6, R0 ;  /* 0x00000006ff0d7819 */ /* 0x000fc40000011600 */
[C---:B------:R-:W-:Y:S01]  /*9ab0*/  LEA.HI R16, R0.reuse, 0x7c, RZ, 0x1a ;  /* 0x0000007c00107811 */ /* 0x040fe200078fd0ff */
[----:B------:R0:W-:Y:S01]  /*9ac0*/  STSM.16.M88.4 [R36+0x400], R8 ;  /* 0x0004000824007844 */ /* 0x0001e20000000200 */
[C---:B------:R-:W-:Y:S02]  /*9ad0*/  LEA.HI R24, R0.reuse, 0x6c, RZ, 0x1a ;  /* 0x0000006c00187811 */ /* 0x040fe400078fd0ff */
[C---:B------:R-:W-:Y:S01]  /*9ae0*/  LEA.HI R32, R0.reuse, 0x5c, RZ, 0x1a ;  /* 0x0000005c00207811 */ /* 0x040fe200078fd0ff */
[----:B------:R-:W-:Y:S01]  /*9af0*/  BAR.SYNC.DEFER_BLOCKING 0x0 ;  /* 0x0000000000007b1d */ /* 0x000fe20000010000 */
[C---:B------:R-:W-:Y:S01]  /*9b00*/  LEA.HI R42, R0.reuse, 0x4c, RZ, 0x1a ;  /* 0x0000004c002a7811 */ /* 0x040fe200078fd0ff */
[C---:B------:R-:W-:Y:S01]  /*9b10*/  IMAD.IADD R16, R3.reuse, 0x1, R16 ;  /* 0x0000000103107824 */ /* 0x040fe200078e0210 */
[C---:B------:R-:W-:Y:S01]  /*9b20*/  LEA.HI R12, R0.reuse, 0x2c, RZ, 0x1a ;  /* 0x0000002c000c7811 */ /* 0x040fe200078fd0ff */
[C---:B------:R-:W-:Y:S01]  /*9b30*/  IMAD.IADD R24, R3.reuse, 0x1, R24 ;  /* 0x0000000103187824 */ /* 0x040fe200078e0218 */
[----:B------:R-:W-:Y:S01]  /*9b40*/  LEA.HI R14, R0, 0x1c, RZ, 0x1a ;  /* 0x0000001c000e7811 */ /* 0x000fe200078fd0ff */
[----:B------:R-:W-:Y:S01]  /*9b50*/  IMAD.IADD R32, R3, 0x1, R32 ;  /* 0x0000000103207824 */ /* 0x000fe200078e0220 */
[----:B------:R-:W-:Y:S01]  /*9b60*/  SGXT.U32 R0, R13, 0x2 ;  /* 0x000000020d00781a */ /* 0x000fe20000000000 */
[----:B------:R-:W-:-:S02]  /*9b70*/  IMAD.IADD R51, R3, 0x1, R12 ;  /* 0x0000000103337824 */ /* 0x000fc400078e020c */
[C---:B------:R-:W-:Y:S01]  /*9b80*/  IMAD.IADD R12, R3.reuse, 0x1, R14 ;  /* 0x00000001030c7824 */ /* 0x040fe200078e020e */
[C---:B------:R-:W-:Y:S01]  /*9b90*/  LOP3.LUT R18, R3.reuse, 0x78, R0, 0xfe, !PT ;  /* 0x0000007803127812 */ /* 0x040fe200078efe00 */
[C---:B------:R-:W-:Y:S01]  /*9ba0*/  IMAD.IADD R42, R3.reuse, 0x1, R42 ;  /* 0x00000001032a7824 */ /* 0x040fe200078e022a */
[C---:B0-----:R-:W-:Y:S02]  /*9bb0*/  LOP3.LUT R8, R3.reuse, R0, RZ, 0xfc, !PT ;  /* 0x0000000003087212 */ /* 0x041fe400078efcff */
[C-C-:B------:R-:W-:Y:S02]  /*9bc0*/  LOP3.LUT R20, R3.reuse, 0x74, R0.reuse, 0xfe, !PT ;  /* 0x0000007403147812 */ /* 0x140fe400078efe00 */
[C-C-:B------:R-:W-:Y:S02]  /*9bd0*/  LOP3.LUT R22, R3.reuse, 0x70, R0.reuse, 0xfe, !PT ;  /* 0x0000007003167812 */ /* 0x140fe400078efe00 */
[C-C-:B------:R-:W-:Y:S02]  /*9be0*/  LOP3.LUT R26, R3.reuse, 0x68, R0.reuse, 0xfe, !PT ;  /* 0x00000068031a7812 */ /* 0x140fe400078efe00 */
[----:B------:R-:W-:-:S02]  /*9bf0*/  LOP3.LUT R28, R3, 0x64, R0, 0xfe, !PT ;  /* 0x00000064031c7812 */ /* 0x000fc400078efe00 */
[C-C-:B------:R-:W-:Y:S01]  /*9c00*/  LOP3.LUT R30, R3.reuse, 0x60, R0.reuse, 0xfe, !PT ;  /* 0x00000060031e7812 */ /* 0x140fe200078efe00 */
[----:B------:R-:W0:Y:S01]  /*9c10*/  LDSM.16.M88.4 R4, [R40] ;  /* 0x000000002804783b */ /* 0x000e220000000200 */
[C-C-:B------:R-:W-:Y:S02]  /*9c20*/  LOP3.LUT R34, R3.reuse, 0x58, R0.reuse, 0xfe, !PT ;  /* 0x0000005803227812 */ /* 0x140fe400078efe00 */
[C-C-:B------:R-:W-:Y:S02]  /*9c30*/  LOP3.LUT R36, R3.reuse, 0x54, R0.reuse, 0xfe, !PT ;  /* 0x0000005403247812 */ /* 0x140fe400078efe00 */
[C-C-:B------:R-:W-:Y:S02]  /*9c40*/  LOP3.LUT R38, R3.reuse, 0x50, R0.reuse, 0xfe, !PT ;  /* 0x0000005003267812 */ /* 0x140fe400078efe00 */
[C-C-:B------:R-:W-:Y:S02]  /*9c50*/  LOP3.LUT R44, R3.reuse, 0x48, R0.reuse, 0xfe, !PT ;  /* 0x00000048032c7812 */ /* 0x140fe400078efe00 */
[----:B------:R-:W-:-:S02]  /*9c60*/  LOP3.LUT R46, R3, 0x44, R0, 0xfe, !PT ;  /* 0x00000044032e7812 */ /* 0x000fc400078efe00 */
[C-C-:B------:R-:W-:Y:S02]  /*9c70*/  LOP3.LUT R47, R3.reuse, 0x40, R0.reuse, 0xfe, !PT ;  /* 0x00000040032f7812 */ /* 0x140fe400078efe00 */
        /* <DEDUP_REMOVED lines=10> */
[----:B------:R-:W-:Y:S01]  /*9d20*/  LOP3.LUT R3, R3, 0x4, R0, 0xfe, !PT ;  /* 0x0000000403037812 */ /* 0x000fe200078efe00 */
[C---:B----4-:R-:W-:Y:S01]  /*9d30*/  IMAD R0, R8.reuse, UR5, RZ ;  /* 0x0000000508007c24 */ /* 0x050fe2000f8e02ff */
[----:B------:R-:W-:-:S02]  /*9d40*/  ISETP.LT.AND P3, PT, R8, UR15, !P0 ;  /* 0x0000000f08007c0c */ /* 0x000fc4000c761270 */
[----:B------:R-:W-:Y:S01]  /*9d50*/  ISETP.LT.AND P2, PT, R10, UR15, !P0 ;  /* 0x0000000f0a007c0c */ /* 0x000fe2000c741270 */
[C---:B------:R-:W-:Y:S01]  /*9d60*/  IMAD R9, R3.reuse, UR5, RZ ;  /* 0x0000000503097c24 */ /* 0x040fe2000f8e02ff */
[----:B------:R-:W-:Y:S01]  /*9d70*/  IADD3 R2, P4, PT, R0, R43, RZ ;  /* 0x0000002b00027210 */ /* 0x000fe20007f9e0ff */
[----:B------:R-:W-:Y:S01]  /*9d80*/  IMAD R10, R10, UR5, RZ ;  /* 0x000000050a0a7c24 */ /* 0x000fe2000f8e02ff */
[----:B------:R-:W-:Y:S02]  /*9d90*/  ISETP.LT.AND P1, PT, R3, UR15, !P0 ;  /* 0x0000000f03007c0c */ /* 0x000fe4000c721270 */
[----:B------:R-:W-:Y:S01]  /*9da0*/  LEA.HI.X.SX32 R3, R0, R45, 0x1, P4 ;  /* 0x0000002d00037211 */ /* 0x000fe200020f0eff */
[----:B------:R-:W-:Y:S01]  /*9db0*/  IMAD R0, R58, UR5, RZ ;  /* 0x000000053a007c24 */ /* 0x000fe2000f8e02ff */
[----:B0-----:R-:W-:Y:S02]  /*9dc0*/  PRMT R11, R4, 0x7770, RZ ;  /* 0x00007770040b7816 */ /* 0x001fe400000000ff */
[----:B------:R-:W-:-:S02]  /*9dd0*/  IADD3 R8, P5, PT, R9, R43, RZ ;  /* 0x0000002b09087210 */ /* 0x000fc40007fbe0ff */
[C---:B------:R-:W-:Y:S01]  /*9de0*/  PRMT R13, R4.reuse, 0x7771, RZ ;  /* 0x00007771040d7816 */ /* 0x040fe200000000ff */
[----:B------:R0:W-:Y:S01]  /*9df0*/  @P3 STG.E.U8 desc[UR18][R2.64], R11 ;  /* 0x0000000b02003986 */ /* 0x0001e2000c101112 */
[C---:B------:R-:W-:Y:S02]  /*9e00*/  PRMT R15, R4.reuse, 0x7772, RZ ;  /* 0x00007772040f7816 */ /* 0x040fe400000000ff */
[----:B------:R-:W-:Y:S02]  /*9e10*/  PRMT R17, R4, 0x7773, RZ ;  /* 0x0000777304117816 */ /* 0x000fe400000000ff */
[----:B------:R-:W-:Y:S02]  /*9e20*/  IADD3 R4, P4, PT, R10, R43, RZ ;  /* 0x0000002b0a047210 */ /* 0x000fe40007f9e0ff */
[C---:B------:R-:W-:Y:S02]  /*9e30*/  PRMT R19, R5.reuse, 0x7770, RZ ;  /* 0x0000777005137816 */ /* 0x040fe400000000ff */
[----:B------:R-:W-:-:S02]  /*9e40*/  PRMT R21, R5, 0x7771, RZ ;  /* 0x0000777105157816 */ /* 0x000fc400000000ff */
[----:B------:R-:W-:Y:S01]  /*9e50*/  PRMT R23, R5, 0x7772, RZ ;  /* 0x0000777205177816 */ /* 0x000fe200000000ff */
[----:B0-----:R-:W-:Y:S01]  /*9e60*/  IMAD R11, R55, UR5, RZ ;  /* 0x00000005370b7c24 */ /* 0x001fe2000f8e02ff */
[----:B------:R-:W-:Y:S02]  /*9e70*/  PRMT R25, R5, 0x7773, RZ ;  /* 0x0000777305197816 */ /* 0x000fe400000000ff */
[C---:B------:R-:W-:Y:S02]  /*9e80*/  PRMT R27, R6.reuse, 0x7770, RZ ;  /* 0x00007770061b7816 */ /* 0x040fe400000000ff */
[C---:B------:R-:W-:Y:S02]  /*9e90*/  PRMT R29, R6.reuse, 0x7771, RZ ;  /* 0x00007771061d7816 */ /* 0x040fe400000000ff */
[C---:B------:R-:W-:Y:S02]  /*9ea0*/  PRMT R31, R6.reuse, 0x7772, RZ ;  /* 0x00007772061f7816 */ /* 0x040fe400000000ff */
[----:B------:R-:W-:-:S02]  /*9eb0*/  PRMT R33, R6, 0x7773, RZ ;  /* 0x0000777306217816 */ /* 0x000fc400000000ff */
[-C--:B------:R-:W-:Y:S02]  /*9ec0*/  LEA.HI.X.SX32 R9, R9, R45.reuse, 0x1, P5 ;  /* 0x0000002d09097211 */ /* 0x080fe400028f0eff */
[----:B------:R-:W-:Y:S01]  /*9ed0*/  LEA.HI.X.SX32 R5, R10, R45, 0x1, P4 ;  /* 0x0000002d0a057211 */ /* 0x000fe200020f0eff */
[----:B------:R-:W-:Y:S01]  /*9ee0*/  IMAD R10, R57, UR5, RZ ;  /* 0x00000005390a7c24 */ /* 0x000fe2000f8e02ff */
[----:B------:R-:W-:Y:S01]  /*9ef0*/  IADD3 R6, P3, PT, R0, R43, RZ ;  /* 0x0000002b00067210 */ /* 0x000fe20007f7e0ff */
[----:B------:R-:W-:Y:S01]  /*9f00*/  @P1 STG.E.U8 desc[UR18][R8.64], R13 ;  /* 0x0000000d08001986 */ /* 0x000fe2000c101112 */
[----:B------:R-:W-:Y:S02]  /*9f10*/  ISETP.LT.AND P5, PT, R58, UR15, !P0 ;  /* 0x0000000f3a007c0c */ /* 0x000fe4000c7a1270 */
[C---:B------:R-:W-:Y:S01]  /*9f20*/  PRMT R35, R7.reuse, 0x7770, RZ ;  /* 0x0000777007237816 */ /* 0x040fe200000000ff */
[----:B------:R0:W-:Y:S01]  /*9f30*/  @P2 STG.E.U8 desc[UR18][R4.64], R15 ;  /* 0x0000000f04002986 */ /* 0x0001e2000c101112 */
[----:B------:R-:W-:-:S02]  /*9f40*/  PRMT R37, R7, 0x7771, RZ ;  /* 0x0000777107257816 */ /* 0x000fc400000000ff */
[C---:B------:R-:W-:Y:S02]  /*9f50*/  PRMT R39, R7.reuse, 0x7772, RZ ;  /* 0x0000777207277816 */ /* 0x040fe400000000ff */
[----:B------:R-:W-:Y:S02]  /*9f60*/  PRMT R41, R7, 0x7773, RZ ;  /* 0x0000777307297816 */ /* 0x000fe400000000ff */
[----:B------:R-:W-:Y:S01]  /*9f70*/  LEA.HI.X.SX32 R7, R0, R45, 0x1, P3 ;  /* 0x0000002d00077211 */ /* 0x000fe200018f0eff */
[C---:B------:R-:W-:Y:S01]  /*9f80*/  IMAD R0, R56.reuse, UR5, RZ ;  /* 0x0000000538007c24 */ /* 0x040fe2000f8e02ff */
[----:B------:R-:W-:Y:S02]  /*9f90*/  ISETP.LT.AND P1, PT, R57, UR15, !P0 ;  /* 0x0000000f39007c0c */ /* 0x000fe4000c721270 */
[----:B------:R-:W-:Y:S01]  /*9fa0*/  ISETP.LT.AND P2, PT, R56, UR15, !P0 ;  /* 0x0000000f38007c0c */ /* 0x000fe2000c741270 */
[----:B------:R2:W-:Y:S01]  /*9fb0*/  @P5 STG.E.U8 desc[UR18][R6.64], R17 ;  /* 0x0000001106005986 */ /* 0x0005e2000c101112 */
[-C--:B------:R-:W-:Y:S01]  /*9fc0*/  IADD3 R2, P4, PT, R10, R43.reuse, RZ ;  /* 0x0000002b0a027210 */ /* 0x080fe20007f9e0ff */
[----:B0-----:R-:W-:Y:S01]  /*9fd0*/  IMAD R15, R49, UR5, RZ ;  /* 0x00000005310f7c24 */ /* 0x001fe2000f8e02ff */
[----:B------:R-:W-:-:S02]  /*9fe0*/  IADD3 R4, P6, PT, R0, R43, RZ ;  /* 0x0000002b00047210 */ /* 0x000fc40007fde0ff */
[----:B------:R-:W-:Y:S02]  /*9ff0*/  ISETP.LT.AND P3, PT, R55, UR15, !P0 ;  /* 0x0000000f37007c0c */ /* 0x000fe4000c761270 */
[-C--:B------:R-:W-:Y:S02]  /*a000*/  LEA.HI.X.SX32 R3, R10, R45.reuse, 0x1, P4 ;  /* 0x0000002d0a037211 */ /* 0x080fe400020f0eff */
[C---:B------:R-:W-:Y:S01]  /*a010*/  ISETP.LT.AND P4, PT, R12.reuse, UR15, !P0 ;  /* 0x0000000f0c007c0c */ /* 0x040fe2000c781270 */
[----:B------:R-:W-:Y:S01]  /*a020*/  IMAD R12, R12, UR5, RZ ;  /* 0x000000050c0c7c24 */ /* 0x000fe2000f8e02ff */
[----:B------:R-:W-:Y:S01]  /*a030*/  LEA.HI.X.SX32 R5, R0, R45, 0x1, P6 ;  /* 0x0000002d00057211 */ /* 0x000fe200030f0eff */
[----:B------:R0:W-:Y:S01]  /*a040*/  @P1 STG.E.U8 desc[UR18][R2.64], R19 ;  /* 0x0000001302001986 */ /* 0x0001e2000c101112 */
[CC--:B------:R-:W-:Y:S01]  /*a050*/  IADD3 R8, P5, PT, R11.reuse, R43.reuse, RZ ;  /* 0x0000002b0b087210 */ /* 0x0c0fe20007fbe0ff */
[----:B------:R-:W-:Y:S01]  /*a060*/  IMAD R0, R54, UR5, RZ ;  /* 0x0000000536007c24 */ /* 0x000fe2000f8e02ff */
[----:B------:R-:W-:Y:S01]  /*a070*/  IADD3 R10, P1, PT, R12, R43, RZ ;  /* 0x0000002b0c0a7210 */ /* 0x000fe20007f3e0ff */
[----:B------:R-:W-:Y:S01]  /*a080*/  @P2 STG.E.U8 desc[UR18][R4.64], R21 ;  /* 0x0000001504002986 */ /* 0x000fe2000c101112 */
[-C--:B------:R-:W-:Y:S01]  /*a090*/  LEA.HI.X.SX32 R9, R11, R45.reuse, 0x1, P5 ;  /* 0x0000002d0b097211 */ /* 0x080fe200028f0eff */
[----:B--2---:R-:W-:Y:S01]  /*a0a0*/  IMAD R6, R53, UR5, RZ ;  /* 0x0000000535067c24 */ /* 0x004fe2000f8e02ff */
[----:B------:R-:W-:Y:S01]  /*a0b0*/  ISETP.LT.AND P2, PT, R54, UR15, !P0 ;  /* 0x0000000f36007c0c */ /* 0x000fe2000c741270 */
[----:B------:R-:W-:Y:S01]  /*a0c0*/  IMAD R7, R52, UR5, RZ ;  /* 0x0000000534077c24 */ /* 0x000fe2000f8e02ff */
[----:B------:R-:W-:Y:S01]  /*a0d0*/  LEA.HI.X.SX32 R11, R12, R45, 0x1, P1 ;  /* 0x0000002d0c0b7211 */ /* 0x000fe200008f0eff */
[----:B------:R2:W-:Y:S01]  /*a0e0*/  @P3 STG.E.U8 desc[UR18][R8.64], R23 ;  /* 0x0000001708003986 */ /* 0x0005e2000c101112 */
[----:B------:R-:W-:-:S02]  /*a0f0*/  IADD3 R12, P1, PT, R0, R43, RZ ;  /* 0x0000002b000c7210 */ /* 0x000fc40007f3e0ff */
[----:B0-----:R-:W-:Y:S01]  /*a100*/  IADD3 R2, P5, PT, R6, R43, RZ ;  /* 0x0000002b06027210 */ /* 0x001fe20007fbe0ff */
[----:B------:R0:W-:Y:S01]  /*a110*/  @P4 STG.E.U8 desc[UR18][R10.64], R25 ;  /* 0x000000190a004986 */ /* 0x0001e2000c101112 */
[----:B------:R-:W-:Y:S02]  /*a120*/  ISETP.LT.AND P3, PT, R53, UR15, !P0 ;  /* 0x0000000f35007c0c */ /* 0x000fe4000c761270 */
[-C--:B------:R-:W-:Y:S01]  /*a130*/  LEA.HI.X.SX32 R13, R0, R45.reuse, 0x1, P1 ;  /* 0x0000002d000d7211 */ /* 0x080fe200008f0eff */
[----:B------:R-:W-:Y:S01]  /*a140*/  IMAD R0, R51, UR5, RZ ;  /* 0x0000000533007c24 */ /* 0x000fe2000f8e02ff */
[----:B------:R-:W-:Y:S02]  /*a150*/  ISETP.LT.AND P4, PT, R52, UR15, !P0 ;  /* 0x0000000f34007c0c */ /* 0x000fe4000c781270 */
[----:B------:R-:W-:Y:S01]  /*a160*/  LEA.HI.X.SX32 R3, R6, R45, 0x1, P5 ;  /* 0x0000002d06037211 */ /* 0x000fe200028f0eff */
[----:B------:R3:W-:Y:S01]  /*a170*/  @P2 STG.E.U8 desc[UR18][R12.64], R27 ;  /* 0x0000001b0c002986 */ /* 0x0007e2000c101112 */
[----:B--2---:R-:W-:-:S02]  /*a180*/  IADD3 R8, P6, PT, R7, R43, RZ ;  /* 0x0000002b07087210 */ /* 0x004fc40007fde0ff */
[----:B------:R-:W-:Y:S02]  /*a190*/  ISETP.LT.AND P1, PT, R51, UR15, !P0 ;  /* 0x0000000f33007c0c */ /* 0x000fe4000c721270 */
[----:B------:R-:W-:Y:S01]  /*a1a0*/  LEA.HI.X.SX32 R9, R7, R45, 0x1, P6 ;  /* 0x0000002d07097211 */ /* 0x000fe200030f0eff */
[----:B------:R2:W-:Y:S01]  /*a1b0*/  @P3 STG.E.U8 desc[UR18][R2.64], R29 ;  /* 0x0000001d02003986 */ /* 0x0005e2000c101112 */
[----:B0-----:R-:W-:Y:S02]  /*a1c0*/  IADD3 R10, P2, PT, R0, R43, RZ ;  /* 0x0000002b000a7210 */ /* 0x001fe40007f5e0ff */
[----:B------:R-:W-:Y:S01]  /*a1d0*/  ISETP.LT.AND P3, PT, R50, UR15, !P0 ;  /* 0x0000000f32007c0c */ /* 0x000fe2000c761270 */
[----:B------:R-:W0:Y:S01]  /*a1e0*/  LDSM.16.M88.4 R4, [R40+0x800] ;  /* 0x000800002804783b */ /* 0x000e220000000200 */
[----:B------:R-:W-:Y:S01]  /*a1f0*/  LEA.HI.X.SX32 R11, R0, R45, 0x1, P2 ;  /* 0x0000002d000b7211 */ /* 0x000fe200010f0eff */
[----:B------:R-:W-:Y:S01]  /*a200*/  IMAD R0, R50, UR5, RZ ;  /* 0x0000000532007c24 */ /* 0x000fe2000f8e02ff */
[C---:B------:R-:W-:Y:S01]  /*a210*/  ISETP.LT.AND P2, PT, R14.reuse, UR15, !P0 ;  /* 0x0000000f0e007c0c */ /* 0x040fe2000c741270 */
[----:B------:R4:W-:Y:S01]  /*a220*/  @P4 STG.E.U8 desc[UR18][R8.64], R31 ;  /* 0x0000001f08004986 */ /* 0x0009e2000c101112 */
[----:B------:R-:W-:Y:S01]  /*a230*/  IMAD R14, R14, UR5, RZ ;  /* 0x000000050e0e7c24 */ /* 0x000fe2000f8e02ff */
[----:B------:R-:W-:-:S02]  /*a240*/  ISETP.LT.AND P4, PT, R49, UR15, !P0 ;  /* 0x0000000f31007c0c */ /* 0x000fc4000c781270 */
[----:B------:R5:W-:Y:S01]  /*a250*/  @P1 STG.E.U8 desc[UR18][R10.64], R33 ;  /* 0x000000210a001986 */ /* 0x000be2000c101112 */
[-C--:B---3--:R-:W-:Y:S02]  /*a260*/  IADD3 R12, P1, PT, R0, R43.reuse, RZ ;  /* 0x0000002b000c7210 */ /* 0x088fe40007f3e0ff */
[----:B--2---:R-:W-:Y:S02]  /*a270*/  IADD3 R2, P5, PT, R14, R43, RZ ;  /* 0x0000002b0e027210 */ /* 0x004fe40007fbe0ff */
[-C--:B------:R-:W-:Y:S01]  /*a280*/  LEA.HI.X.SX32 R13, R0, R45.reuse, 0x1, P1 ;  /* 0x0000002d000d7211 */ /* 0x080fe200008f0eff */
[----:B------:R-:W-:Y:S01]  /*a290*/  IMAD R0, R48, UR5, RZ ;  /* 0x0000000530007c24 */ /* 0x000fe2000f8e02ff */
[----:B------:R-:W-:Y:S02]  /*a2a0*/  LEA.HI.X.SX32 R3, R14, R45, 0x1, P5 ;  /* 0x0000002d0e037211 */ /* 0x000fe400028f0eff */
[----:B----4-:R-:W-:Y:S01]  /*a2b0*/  IADD3 R8, P6, PT, R15, R43, RZ ;  /* 0x0000002b0f087210 */ /* 0x010fe20007fde0ff */
[----:B------:R2:W-:Y:S01]  /*a2c0*/  @P3 STG.E.U8 desc[UR18][R12.64], R35 ;  /* 0x000000230c003986 */ /* 0x0005e2000c101112 */
[----:B------:R-:W-:-:S02]  /*a2d0*/  ISETP.LT.AND P1, PT, R48, UR15, !P0 ;  /* 0x0000000f30007c0c */ /* 0x000fc4000c721270 */
[C---:B-----5:R-:W-:Y:S01]  /*a2e0*/  IADD3 R10, P3, PT, R0.reuse, R43, RZ ;  /* 0x0000002b000a7210 */ /* 0x060fe20007f7e0ff */
[----:B------:R3:W-:Y:S01]  /*a2f0*/  @P2 STG.E.U8 desc[UR18][R2.64], R37 ;  /* 0x0000002502002986 */ /* 0x0007e2000c101112 */
[-C--:B------:R-:W-:Y:S01]  /*a300*/  LEA.HI.X.SX32 R9, R15, R45.reuse, 0x1, P6 ;  /* 0x0000002d0f097211 */ /* 0x080fe200030f0eff */
[C---:B------:R-:W-:Y:S01]  /*a310*/  IMAD R15, R47.reuse, UR5, RZ ;  /* 0x000000052f0f7c24 */ /* 0x040fe2000f8e02ff */
[----:B------:R-:W-:Y:S01]  /*a320*/  LEA.HI.X.SX32 R11, R0, R45, 0x1, P3 ;  /* 0x0000002d000b7211 */ /* 0x000fe200018f0eff */
[----:B------:R-:W-:Y:S01]  /*a330*/  IMAD R0, R46, UR5, RZ ;  /* 0x000000052e007c24 */ /* 0x000fe2000f8e02ff */
[----:B------:R-:W-:Y:S01]  /*a340*/  ISETP.LT.AND P2, PT, R47, UR15, !P0 ;  /* 0x0000000f2f007c0c */ /* 0x000fe2000c741270 */
[----:B------:R-:W-:Y:S01]  /*a350*/  @P4 STG.E.U8 desc[UR18][R8.64], R39 ;  /* 0x0000002708004986 */ /* 0x000fe2000c101112 */
[CC--:B------:R-:W-:Y:S02]  /*a360*/  IADD3 R14, P4, PT, R15.reuse, R43.reuse, RZ ;  /* 0x0000002b0f0e7210 */ /* 0x0c0fe40007f9e0ff */
[----:B--2---:R-:W-:Y:S01]  /*a370*/  IADD3 R12, P5, PT, R0, R43, RZ ;  /* 0x0000002b000c7210 */ /* 0x004fe20007fbe0ff */
[----:B------:R2:W-:Y:S01]  /*a380*/  @P1 STG.E.U8 desc[UR18][R10.64], R41 ;  /* 0x000000290a001986 */ /* 0x0005e2000c101112 */
[-C--:B------:R-:W-:Y:S01]  /*a390*/  LEA.HI.X.SX32 R15, R15, R45.reuse, 0x1, P4 ;  /* 0x0000002d0f0f7211 */ /* 0x080fe200020f0eff */
[----:B---3--:R-:W-:Y:S01]  /*a3a0*/  IMAD R3, R44, UR5, RZ ;  /* 0x000000052c037c24 */ /* 0x008fe2000f8e02ff */
[----:B------:R-:W-:Y:S01]  /*a3b0*/  LEA.HI.X.SX32 R13, R0, R45, 0x1, P5 ;  /* 0x0000002d000d7211 */ /* 0x000fe200028f0eff */
[----:B------:R-:W-:Y:S01]  /*a3c0*/  IMAD R0, R42, UR5, RZ ;  /* 0x000000052a007c24 */ /* 0x000fe2000f8e02ff */
[----:B------:R-:W-:-:S02]  /*a3d0*/  ISETP.LT.AND P3, PT, R46, UR15, !P0 ;  /* 0x0000000f2e007c0c */ /* 0x000fc4000c761270 */
[C---:B------:R-:W-:Y:S02]  /*a3e0*/  IADD3 R2, P4, PT, R3.reuse, R43, RZ ;  /* 0x0000002b03027210 */ /* 0x040fe40007f9e0ff */
[----:B0-----:R-:W-:Y:S02]  /*a3f0*/  PRMT R17, R4, 0x7770, RZ ;  /* 0x0000777004117816 */ /* 0x001fe400000000ff */
[----:B------:R-:W-:Y:S01]  /*a400*/  ISETP.LT.AND P1, PT, R44, UR15, !P0 ;  /* 0x0000000f2c007c0c */ /* 0x000fe2000c721270 */
[----:B--2---:R-:W-:Y:S01]  /*a410*/  IMAD R11, R38, UR5, RZ ;  /* 0x00000005260b7c24 */ /* 0x004fe2000f8e02ff */
[----:B------:R-:W-:Y:S01]  /*a420*/  LEA.HI.X.SX32 R3, R3, R45, 0x1, P4 ;  /* 0x0000002d03037211 */ /* 0x000fe200020f0eff */
[----:B------:R0:W-:Y:S01]  /*a430*/  @P2 STG.E.U8 desc[UR18][R14.64], R17 ;  /* 0x000000110e002986 */ /* 0x0001e2000c101112 */
[----:B------:R-:W-:Y:S02]  /*a440*/  IADD3 R8, P4, PT, R0, R43, RZ ;  /* 0x0000002b00087210 */ /* 0x000fe40007f9e0ff */
[----:B------:R-:W-:-:S02]  /*a450*/  ISETP.LT.AND P2, PT, R42, UR15, !P0 ;  /* 0x0000000f2a007c0c */ /* 0x000fc4000c741270 */
[----:B------:R-:W-:Y:S02]  /*a460*/  PRMT R19, R4, 0x7771, RZ ;  /* 0x0000777104137816 */ /* 0x000fe400000000ff */
[----:B------:R-:W-:Y:S01]  /*a470*/  LEA.HI.X.SX32 R9, R0, R45, 0x1, P4 ;  /* 0x0000002d00097211 */ /* 0x000fe200020f0eff */
[----:B------:R-:W-:Y:S01]  /*a480*/  IMAD R0, R36, UR5, RZ ;  /* 0x0000000524007c24 */ /* 0x000fe2000f8e02ff */
[----:B------:R-:W-:Y:S01]  /*a490*/  PRMT R21, R4, 0x7772, RZ ;  /* 0x0000777204157816 */ /* 0x000fe200000000ff */
[----:B------:R2:W-:Y:S01]  /*a4a0*/  @P3 STG.E.U8 desc[UR18][R12.64], R19 ;  /* 0x000000130c003986 */ /* 0x0005e2000c101112 */
[----:B------:R-:W-:Y:S01]  /*a4b0*/  ISETP.LT.AND P3, PT, R38, UR15, !P0 ;  /* 0x0000000f26007c0c */ /* 0x000fe2000c761270 */
[----:B0-----:R-:W-:Y:S01]  /*a4c0*/  IMAD R14, R30, UR5, RZ ;  /* 0x000000051e0e7c24 */ /* 0x001fe2000f8e02ff */
[----:B------:R-:W-:Y:S01]  /*a4d0*/  PRMT R15, R4, 0x7773, RZ ;  /* 0x00007773040f7816 */ /* 0x000fe200000000ff */
[----:B------:R-:W-:Y:S01]  /*a4e0*/  @P1 STG.E.U8 desc[UR18][R2.64], R21 ;  /* 0x0000001502001986 */ /* 0x000fe2000c101112 */
[----:B------:R-:W-:Y:S01]  /*a4f0*/  ISETP.LT.AND P1, PT, R36, UR15, !P0 ;  /* 0x0000000f24007c0c */ /* 0x000fe2000c721270 */
[----:B------:R-:W-:Y:S01]  /*a500*/  IMAD R4, R32, UR5, RZ ;  /* 0x0000000520047c24 */ /* 0x000fe2000f8e02ff */
[----:B------:R-:W-:Y:S01]  /*a510*/  IADD3 R10, P5, PT, R11, R43, RZ ;  /* 0x0000002b0b0a7210 */ /* 0x000fe20007fbe0ff */
[----:B------:R0:W-:Y:S01]  /*a520*/  @P2 STG.E.U8 desc[UR18][R8.64], R15 ;  /* 0x0000000f08002986 */ /* 0x0001e2000c101112 */
[----:B------:R-:W-:-:S02]  /*a530*/  ISETP.LT.AND P2, PT, R34, UR15, !P0 ;  /* 0x0000000f22007c0c */ /* 0x000fc4000c741270 */
[----:B------:R-:W-:Y:S02]  /*a540*/  LEA.HI.X.SX32 R11, R11, R45, 0x1, P5 ;  /* 0x0000002d0b0b7211 */ /* 0x000fe400028f0eff */
[C---:B--2---:R-:W-:Y:S02]  /*a550*/  IADD3 R12, P4, PT, R0.reuse, R43, RZ ;  /* 0x0000002b000c7210 */ /* 0x044fe40007f9e0ff */
[C---:B------:R-:W-:Y:S02]  /*a560*/  PRMT R17, R5.reuse, 0x7770, RZ ;  /* 0x0000777005117816 */ /* 0x040fe400000000ff */
[----:B------:R-:W-:Y:S01]  /*a570*/  LEA.HI.X.SX32 R13, R0, R45, 0x1, P4 ;  /* 0x0000002d000d7211 */ /* 0x000fe200020f0eff */
[----:B------:R-:W-:Y:S01]  /*a580*/  IMAD R0, R34, UR5, RZ ;  /* 0x0000000522007c24 */ /* 0x000fe2000f8e02ff */
[C---:B------:R-:W-:Y:S01]  /*a590*/  PRMT R19, R5.reuse, 0x7771, RZ ;  /* 0x0000777105137816 */ /* 0x040fe200000000ff */
[----:B------:R2:W-:Y:S01]  /*a5a0*/  @P3 STG.E.U8 desc[UR18][R10.64], R17 ;  /* 0x000000110a003986 */ /* 0x0005e2000c101112 */
[----:B0-----:R-:W-:-:S02]  /*a5b0*/  PRMT R15, R5, 0x7772, RZ ;  /* 0x00007772050f7816 */ /* 0x001fc400000000ff */
[----:B------:R-:W-:Y:S01]  /*a5c0*/  IADD3 R2, P4, PT, R0, R43, RZ ;  /* 0x0000002b00027210 */ /* 0x000fe20007f9e0ff */
[----:B------:R-:W-:Y:S01]  /*a5d0*/  @P1 STG.E.U8 desc[UR18][R12.64], R19 ;  /* 0x000000130c001986 */ /* 0x000fe2000c101112 */
[----:B------:R-:W-:Y:S02]  /*a5e0*/  ISETP.LT.AND P3, PT, R32, UR15, !P0 ;  /* 0x0000000f20007c0c */ /* 0x000fe4000c761270 */
[----:B------:R-:W-:Y:S01]  /*a5f0*/  LEA.HI.X.SX32 R3, R0, R45, 0x1, P4 ;  /* 0x0000002d00037211 */ /* 0x000fe200020f0eff */
[----:B------:R-:W-:Y:S01]  /*a600*/  IMAD R0, R28, UR5, RZ ;  /* 0x000000051c007c24 */ /* 0x000fe2000f8e02ff */
[----:B------:R-:W-:Y:S02]  /*a610*/  IADD3 R8, P5, PT, R4, R43, RZ ;  /* 0x0000002b04087210 */ /* 0x000fe40007fbe0ff */
[----:B------:R-:W-:Y:S01]  /*a620*/  ISETP.LT.AND P1, PT, R30, UR15, !P0 ;  /* 0x0000000f1e007c0c */ /* 0x000fe2000c721270 */
[----:B------:R0:W-:Y:S01]  /*a630*/  @P2 STG.E.U8 desc[UR18][R2.64], R15 ;  /* 0x0000000f02002986 */ /* 0x0001e2000c101112 */
[----:B------:R-:W-:-:S02]  /*a640*/  ISETP.LT.AND P4, PT, R28, UR15, !P0 ;  /* 0x0000000f1c007c0c */ /* 0x000fc4000c781270 */
[----:B------:R-:W-:Y:S02]  /*a650*/  LEA.HI.X.SX32 R9, R4, R45, 0x1, P5 ;  /* 0x0000002d04097211 */ /* 0x000fe400028f0eff */
[-C--:B------:R-:W-:Y:S02]  /*a660*/  IADD3 R4, P2, PT, R14, R43.reuse, RZ ;  /* 0x0000002b0e047210 */ /* 0x080fe40007f5e0ff */
[----:B--2---:R-:W-:Y:S02]  /*a670*/  IADD3 R10, P5, PT, R0, R43, RZ ;  /* 0x0000002b000a7210 */ /* 0x004fe40007fbe0ff */
[----:B------:R-:W-:Y:S02]  /*a680*/  PRMT R17, R5, 0x7773, RZ ;  /* 0x0000777305117816 */ /* 0x000fe400000000ff */
[-C--:B------:R-:W-:Y:S01]  /*a690*/  LEA.HI.X.SX32 R5, R14, R45.reuse, 0x1, P2 ;  /* 0x0000002d0e057211 */ /* 0x080fe200010f0eff */
[----:B0-----:R-:W-:Y:S01]  /*a6a0*/  IMAD R3, R24, UR5, RZ ;  /* 0x0000000518037c24 */ /* 0x001fe2000f8e02ff */
[----:B------:R-:W-:Y:S01]  /*a6b0*/  PRMT R19, R6, 0x7770, RZ ;  /* 0x0000777006137816 */ /* 0x000fe200000000ff */
[----:B------:R0:W-:Y:S01]  /*a6c0*/  @P3 STG.E.U8 desc[UR18][R8.64], R17 ;  /* 0x0000001108003986 */ /* 0x0001e2000c101112 */
[----:B------:R-:W-:Y:S01]  /*a6d0*/  LEA.HI.X.SX32 R11, R0, R45, 0x1, P5 ;  /* 0x0000002d000b7211 */ /* 0x000fe200028f0eff */
[----:B------:R-:W-:Y:S01]  /*a6e0*/  IMAD R0, R26, UR5, RZ ;  /* 0x000000051a007c24 */ /* 0x000fe2000f8e02ff */
[----:B------:R-:W-:Y:S01]  /*a6f0*/  PRMT R21, R6, 0x7771, RZ ;  /* 0x0000777106157816 */ /* 0x000fe200000000ff */
[----:B------:R2:W-:Y:S01]  /*a700*/  @P1 STG.E.U8 desc[UR18][R4.64], R19 ;  /* 0x0000001304001986 */ /* 0x0005e2000c101112 */
[CC--:B------:R-:W-:Y:S01]  /*a710*/  IADD3 R12, P3, PT, R3.reuse, R43.reuse, RZ ;  /* 0x0000002b030c7210 */ /* 0x0c0fe20007f7e0ff */
[----:B------:R-:W-:Y:S01]  /*a720*/  IMAD R14, R22, UR5, RZ ;  /* 0x00000005160e7c24 */ /* 0x000fe2000f8e02ff */
[----:B------:R-:W-:Y:S01]  /*a730*/  IADD3 R2, P2, PT, R0, R43, RZ ;  /* 0x0000002b00027210 */ /* 0x000fe20007f5e0ff */
[----:B------:R3:W-:Y:S01]  /*a740*/  @P4 STG.E.U8 desc[UR18][R10.64], R21 ;  /* 0x000000150a004986 */ /* 0x0007e2000c101112 */
[-C--:B------:R-:W-:Y:S01]  /*a750*/  LEA.HI.X.SX32 R13, R3, R45.reuse, 0x1, P3 ;  /* 0x0000002d030d7211 */ /* 0x080fe200018f0eff */
[----:B------:R-:W-:Y:S01]  /*a760*/  IMAD R15, R16, UR5, RZ ;  /* 0x00000005100f7c24 */ /* 0x000fe2000f8e02ff */
[----:B------:R-:W-:Y:S01]  /*a770*/  LEA.HI.X.SX32 R3, R0, R45, 0x1, P2 ;  /* 0x0000002d00037211 */ /* 0x000fe200010f0eff */
[----:B0-----:R-:W-:Y:S01]  /*a780*/  IMAD R9, R20, UR5, RZ ;  /* 0x0000000514097c24 */ /* 0x001fe2000f8e02ff */
[----:B------:R-:W-:-:S02]  /*a790*/  ISETP.LT.AND P5, PT, R26, UR15, !P0 ;  /* 0x0000000f1a007c0c */ /* 0x000fc4000c7a1270 */
[----:B------:R-:W-:Y:S02]  /*a7a0*/  ISETP.LT.AND P4, PT, R24, UR15, !P0 ;  /* 0x0000000f18007c0c */ /* 0x000fe4000c781270 */
[----:B--2---:R-:W-:Y:S02]  /*a7b0*/  IADD3 R4, P3, PT, R14, R43, RZ ;  /* 0x0000002b0e047210 */ /* 0x004fe40007f7e0ff */
[----:B------:R-:W-:Y:S01]  /*a7c0*/  ISETP.LT.AND P1, PT, R16, UR15, !P0 ;  /* 0x0000000f10007c0c */ /* 0x000fe2000c721270 */
[----:B---3--:R-:W-:Y:S01]  /*a7d0*/  IMAD R11, R18, UR5, RZ ;  /* 0x00000005120b7c24 */ /* 0x008fe2000f8e02ff */
[----:B------:R-:W-:Y:S02]  /*a7e0*/  LEA.HI.X.SX32 R5, R14, R45, 0x1, P3 ;  /* 0x0000002d0e057211 */ /* 0x000fe400018f0eff */
[----:B------:R-:W-:Y:S02]  /*a7f0*/  ISETP.LT.AND P3, PT, R22, UR15, !P0 ;  /* 0x0000000f16007c0c */ /* 0x000fe4000c761270 */
[----:B------:R-:W-:-:S02]  /*a800*/  IADD3 R10, P2, PT, R11, R43, RZ ;  /* 0x0000002b0b0a7210 */ /* 0x000fc40007f5e0ff */
[----:B------:R-:W-:Y:S02]  /*a810*/  IADD3 R8, P6, PT, R9, R43, RZ ;  /* 0x0000002b09087210 */ /* 0x000fe40007fde0ff */
[-C--:B------:R-:W-:Y:S02]  /*a820*/  LEA.HI.X.SX32 R11, R11, R45.reuse, 0x1, P2 ;  /* 0x0000002d0b0b7211 */ /* 0x080fe400010f0eff */
[----:B------:R-:W-:Y:S02]  /*a830*/  ISETP.LT.AND P2, PT, R20, UR15, !P0 ;  /* 0x0000000f14007c0c */ /* 0x000fe4000c741270 */
[----:B------:R-:W-:Y:S02]  /*a840*/  ISETP.LT.AND P0, PT, R18, UR15, !P0 ;  /* 0x0000000f12007c0c */ /* 0x000fe4000c701270 */
[----:B------:R-:W-:Y:S02]  /*a850*/  LEA.HI.X.SX32 R9, R9, R45, 0x1, P6 ;  /* 0x0000002d09097211 */ /* 0x000fe400030f0eff */
[----:B------:R-:W-:-:S02]  /*a860*/  PRMT R17, R6, 0x7772, RZ ;  /* 0x0000777206117816 */ /* 0x000fc400000000ff */
[----:B------:R-:W-:Y:S02]  /*a870*/  IADD3 R14, P6, PT, R15, R43, RZ ;  /* 0x0000002b0f0e7210 */ /* 0x000fe40007fde0ff */
[----:B------:R-:W-:Y:S01]  /*a880*/  PRMT R19, R6, 0x7773, RZ ;  /* 0x0000777306137816 */ /* 0x000fe200000000ff */
[----:B------:R0:W-:Y:S01]  /*a890*/  @P5 STG.E.U8 desc[UR18][R2.64], R17 ;  /* 0x0000001102005986 */ /* 0x0001e2000c101112 */
[C---:B------:R-:W-:Y:S02]  /*a8a0*/  PRMT R21, R7.reuse, 0x7770, RZ ;  /* 0x0000777007157816 */ /* 0x040fe400000000ff */
[C---:B------:R-:W-:Y:S01]  /*a8b0*/  PRMT R23, R7.reuse, 0x7771, RZ ;  /* 0x0000777107177816 */ /* 0x040fe200000000ff */
[----:B------:R0:W-:Y:S01]  /*a8c0*/  @P4 STG.E.U8 desc[UR18][R12.64], R19 ;  /* 0x000000130c004986 */ /* 0x0001e2000c101112 */
[----:B------:R-:W-:Y:S02]  /*a8d0*/  PRMT R25, R7, 0x7772, RZ ;  /* 0x0000777207197816 */ /* 0x000fe400000000ff */
[----:B------:R-:W-:Y:S01]  /*a8e0*/  LEA.HI.X.SX32 R15, R15, R45, 0x1, P6 ;  /* 0x0000002d0f0f7211 */ /* 0x000fe200030f0eff */
[----:B------:R0:W-:Y:S01]  /*a8f0*/  @P3 STG.E.U8 desc[UR18][R4.64], R21 ;  /* 0x0000001504003986 */ /* 0x0001e2000c101112 */
[----:B------:R-:W-:-:S03]  /*a900*/  PRMT R7, R7, 0x7773, RZ ;  /* 0x0000777307077816 */ /* 0x000fc600000000ff */
[----:B------:R0:W-:Y:S04]  /*a910*/  @P2 STG.E.U8 desc[UR18][R8.64], R23 ;  /* 0x0000001708002986 */ /* 0x0001e8000c101112 */
[----:B------:R0:W-:Y:S04]  /*a920*/  @P0 STG.E.U8 desc[UR18][R10.64], R25 ;  /* 0x000000190a000986 */ /* 0x0001e8000c101112 */
[----:B------:R0:W-:Y:S01]  /*a930*/  @P1 STG.E.U8 desc[UR18][R14.64], R7 ;  /* 0x000000070e001986 */ /* 0x0001e2000c101112 */
[----:B------:R-:W-:Y:S06]  /*a940*/  BAR.SYNC.DEFER_BLOCKING 0x0 ;  /* 0x0000000000007b1d */ /* 0x000fec0000010000 */
[----:B------:R-:W-:Y:S05]  /*a950*/  BRA.U UP0, `(.L_x_13) ;  /* 0x0000000100a07547 */ /* 0x000fea000b800000 */
[----:B------:R-:W2:Y:S01]  /*a960*/  S2UR UR5, SR_CgaCtaId ;  /* 0x00000000000579c3 */ /* 0x000ea20000008800 */
[----:B------:R-:W-:Y:S01]  /*a970*/  NOP ;  /* 0x0000000000007918 */ /* 0x000fe20000000000 */
[----:B------:R-:W-:Y:S01]  /*a980*/  UMOV UR4, 0x50 ;  /* 0x0000005000047882 */ /* 0x000fe20000000000 */
[----:B------:R-:W-:Y:S02]  /*a990*/  IMAD.U32 R0, RZ, RZ, UR8 ;  /* 0x00000008ff007e24 */ /* 0x000fe4000f8e00ff */
[----:B0-----:R-:W-:Y:S02]  /*a9a0*/  IMAD.MOV.U32 R3, RZ, RZ, 0xf ;  /* 0x0000000fff037424 */ /* 0x001fe400078e00ff */
[----:B------:R-:W-:Y:S01]  /*a9b0*/  IMAD.MOV.U32 R7, RZ, RZ, 0x1 ;  /* 0x00000001ff077424 */ /* 0x000fe200078e00ff */
[----:B------:R-:W-:-:S04]  /*a9c0*/  LOP3.LUT R0, R0, 0xffff, RZ, 0xc0, !PT ;  /* 0x0000ffff00007812 */ /* 0x000fc800078ec0ff */
[----:B------:R-:W-:-:S05]  /*a9d0*/  SHF.R.U32.HI R0, RZ, 0x5, R0 ;  /* 0x00000005ff007819 */ /* 0x000fca0000011600 */
[----:B------:R-:W-:Y:S01]  /*a9e0*/  VIADD R2, R0, 0x10 ;  /* 0x0000001000027836 */ /* 0x000fe20000000000 */
[----:B------:R-:W-:Y:S01]  /*a9f0*/  SHF.L.U32 R0, R3, R0, RZ ;  /* 0x0000000003007219 */ /* 0x000fe200000006ff */
[----:B--2---:R-:W-:-:S03]  /*aa00*/  ULEA UR6, UR5, UR4, 0x18 ;  /* 0x0000000405067291 */ /* 0x004fc6000f8ec0ff */
[----:B------:R-:W-:-:S04]  /*aa10*/  SHF.L.U32 R3, R7, R2, RZ ;  /* 0x0000000207037219 */ /* 0x000fc800000006ff */
[----:B------:R-:W-:Y:S02]  /*aa20*/  LOP3.LUT R0, R3, R0, RZ, 0xfc, !PT ;  /* 0x0000000003007212 */ /* 0x000fe400078efcff */
[----:B------:R-:W0:Y:S02]  /*aa30*/  LDS R5, [UR6] ;  /* 0x00000006ff057984 */ /* 0x000e240008000800 */
[C---:B------:R-:W-:Y:S02]  /*aa40*/  LOP3.LUT R2, R0.reuse, 0xffff, RZ, 0xc0, !PT ;  /* 0x0000ffff00027812 */ /* 0x040fe400078ec0ff */
[----:B0-----:R-:W-:-:S04]  /*aa50*/  LOP3.LUT R3, R0, 0xffff, R5, 0x80, !PT ;  /* 0x0000ffff00037812 */ /* 0x001fc800078e8005 */
[----:B------:R-:W-:-:S13]  /*aa60*/  ISETP.NE.AND P0, PT, R3, R2, PT ;  /* 0x000000020300720c */ /* 0x000fda0003f05270 */
[----:B------:R-:W-:Y:S05]  /*aa70*/  @P0 BRA `(.L_x_14) ;  /* 0x0000000000500947 */ /* 0x000fea0003800000 */
[----:B------:R-:W-:Y:S02]  /*aa80*/  SHF.R.U32.HI R5, RZ, 0x10, R5 ;  /* 0x00000010ff057819 */ /* 0x000fe40000011605 */
[----:B------:R-:W-:-:S04]  /*aa90*/  SHF.R.U32.HI R2, RZ, 0x10, R0 ;  /* 0x00000010ff027819 */ /* 0x000fc80000011600 */
[----:B------:R-:W-:-:S04]  /*aaa0*/  LOP3.LUT R5, R5, R2, RZ, 0xc0, !PT ;  /* 0x0000000205057212 */ /* 0x000fc800078ec0ff */
[----:B------:R-:W-:-:S13]  /*aab0*/  ISETP.NE.AND P0, PT, R5, R2, PT ;  /* 0x000000020500720c */ /* 0x000fda0003f05270 */
[----:B------:R-:W-:Y:S05]  /*aac0*/  @P0 BRA `(.L_x_15) ;  /* 0x0000000000300947 */ /* 0x000fea0003800000 */
[----:B------:R-:W-:Y:S01]  /*aad0*/  R2UR UR4, R0 ;  /* 0x00000000000472ca */ /* 0x000fe200000e0000 */
[----:B------:R-:W-:Y:S01]  /*aae0*/  VOTEU.ANY UR5, UPT, PT ;  /* 0x0000000000057886 */ /* 0x000fe200038e0100 */
[----:B------:R-:W0:Y:S01]  /*aaf0*/  S2R R0, SR_LANEID ;  /* 0x0000000000007919 */ /* 0x000e220000000000 */
[----:B------:R-:W-:-:S10]  /*ab00*/  UFLO.U32 UR5, UR5 ;  /* 0x00000005000572bd */ /* 0x000fd400080e0000 */
[----:B------:R-:W-:-:S06]  /*ab10*/  ULOP3.LUT UR4, URZ, UR4, URZ, 0x33, !UPT ;  /* 0x00000004ff047292 */ /* 0x000fcc000f8e33ff */
[----:B------:R-:W-:-:S04]  /*ab20*/  IMAD.U32 R2, RZ, RZ, UR4 ;  /* 0x00000004ff027e24 */ /* 0x000fc8000f8e00ff */
[----:B------:R-:W2:Y:S02]  /*ab30*/  REDUX UR7, R2 ;  /* 0x00000000020773c4 */ /* 0x000ea40000000000 */
[----:B------:R3:W-:Y:S01]  /*ab40*/  UTCATOMSWS.AND URZ, UR4 ;  /* 0x0000000400ff79e3 */ /* 0x0007e20008000000 */
[----:B0-----:R-:W-:Y:S01]  /*ab50*/  ISETP.EQ.U32.AND P0, PT, R0, UR5, PT ;  /* 0x0000000500007c0c */ /* 0x001fe2000bf02070 */
[----:B--2---:R-:W-:-:S12]  /*ab60*/  IMAD.U32 R0, RZ, RZ, UR7 ;  /* 0x00000007ff007e24 */ /* 0x004fd8000f8e00ff */
[----:B------:R3:W-:Y:S01]  /*ab70*/  @P0 ATOMS.AND RZ, [UR6], R0 ;  /* 0x00000000ffff098c */ /* 0x0007e2000a800006 */
[----:B------:R-:W-:Y:S05]  /*ab80*/  BRA `(.L_x_13) ;  /* 0x0000000000147947 */ /* 0x000fea0003800000 */
.L_x_15:
[----:B------:R-:W-:-:S07]  /*ab90*/  MOV R2, 0xabb0 ;  /* 0x0000abb000027802 */ /* 0x000fce0000000f00 */
[----:B-1----:R-:W-:Y:S05]  /*aba0*/  CALL.REL.NOINC `($__internal_0_$__cuda_sm10x_tcgen05_guardrail_trap_col_being_dealloced_not_returned_by_alloc) ;  /* 0x00000000002c7944 */ /* 0x002fea0003c00000 */
[----:B------:R-:W-:Y:S05]  /*abb0*/  BRA `(.L_x_13) ;  /* 0x0000000000087947 */ /* 0x000fea0003800000 */
.L_x_14:
[----:B------:R-:W-:-:S07]  /*abc0*/  MOV R2, 0xabe0 ;  /* 0x0000abe000027802 */ /* 0x000fce0000000f00 */
[----:B-1----:R-:W-:Y:S05]  /*abd0*/  CALL.REL.NOINC `($__internal_2_$__cuda_sm10x_tcgen05_guardrail_trap_unallocated_columns_being_dealloced) ;  /* 0x0000000000387944 */ /* 0x002fea0003c00000 */
.L_x_13:
[----:B------:R-:W-:Y:S01]  /*abe0*/  NOP ;  /* 0x0000000000007918 */ /* 0x000fe20000000000 */
[----:B---3--:R-:W-:Y:S05]  /*abf0*/  EXIT ;  /* 0x000000000000794d */ /* 0x008fea0003800000 */
.L_x_8:
[----:B------:R-:W0:Y:S02]  /*ac00*/  SYNCS.PHASECHK.TRANS64.TRYWAIT P2, [UR6], R131 ;  /* 0x00000083ff0075a7 */ /* 0x000e240008041106 */
[----:B0-----:R-:W-:Y:S05]  /*ac10*/  @!P2 BRA `(.L_x_8) ;  /* 0xfffffffc00f8a947 */ /* 0x001fea000383ffff */
[----:B------:R-:W-:Y:S05]  /*ac20*/  BRA `(.L_x_16) ;  /* 0xffffffcc00607947 */ /* 0x000fea000383ffff */
.L_x_12:
[----:B------:R-:W2:Y:S02]  /*ac30*/  SYNCS.PHASECHK.TRANS64.TRYWAIT P0, [UR6], R4 ;  /* 0x00000004ff0075a7 */ /* 0x000ea40008001106 */
[----:B--2---:R-:W-:Y:S05]  /*ac40*/  @!P0 BRA `(.L_x_12) ;  /* 0xfffffffc00f88947 */ /* 0x004fea000383ffff */
[----:B------:R-:W-:Y:S05]  /*ac50*/  BRA `(.L_x_11) ;  /* 0xffffffe400987947 */ /* 0x000fea000383ffff */
        .weak           $__internal_0_$__cuda_sm10x_tcgen05_guardrail_trap_col_being_dealloced_not_returned_by_alloc
        .type           $__internal_0_$__cuda_sm10x_tcgen05_guardrail_trap_col_being_dealloced_not_returned_by_alloc,@function
        .size           $__internal_0_$__cuda_sm10x_tcgen05_guardrail_trap_col_being_dealloced_not_returned_by_alloc,($__internal_1_$__cuda_sm10x_tcgen05_guardrail_trap_phase_invalid_during_alloc - $__internal_0_$__cuda_sm10x_tcgen05_guardrail_trap_col_being_dealloced_not_returned_by_alloc)
$__internal_0_$__cuda_sm10x_tcgen05_guardrail_trap_col_being_dealloced_not_returned_by_alloc:
[----:B------:R-:W-:Y:S05]  /*ac60*/  BPT.TRAP 0x1 ;  /* 0x000000040000795c */ /* 0x000fea0000300000 */
[----:B------:R-:W-:-:S04]  /*ac70*/  IMAD.MOV.U32 R3, RZ, RZ, 0x0 ;  /* 0x00000000ff037424 */ /* 0x000fc800078e00ff */
[----:B------:R-:W-:Y:S05]  /*ac80*/  RET.REL.NODEC R2 `(matmul_kernel) ;  /* 0xffffff5002dc7950 */ /* 0x000fea0003c3ffff */
        .weak           $__internal_1_$__cuda_sm10x_tcgen05_guardrail_trap_phase_invalid_during_alloc
        .type           $__internal_1_$__cuda_sm10x_tcgen05_guardrail_trap_phase_invalid_during_alloc,@function
        .size           $__internal_1_$__cuda_sm10x_tcgen05_guardrail_trap_phase_invalid_during_alloc,($__internal_2_$__cuda_sm10x_tcgen05_guardrail_trap_unallocated_columns_being_dealloced - $__internal_1_$__cuda_sm10x_tcgen05_guardrail_trap_phase_invalid_during_alloc)
$__internal_1_$__cuda_sm10x_tcgen05_guardrail_trap_phase_invalid_during_alloc:
[----:B------:R-:W-:Y:S05]  /*ac90*/  BPT.TRAP 0x1 ;  /* 0x000000040000795c */ /* 0x000fea0000300000 */
[----:B------:R-:W-:-:S04]  /*aca0*/  IMAD.MOV.U32 R3, RZ, RZ, 0x0 ;  /* 0x00000000ff037424 */ /* 0x000fc800078e00ff */
[----:B------:R-:W-:Y:S05]  /*acb0*/  RET.REL.NODEC R2 `(matmul_kernel) ;  /* 0xffffff5002d07950 */ /* 0x000fea0003c3ffff */
        .weak           $__internal_2_$__cuda_sm10x_tcgen05_guardrail_trap_unallocated_columns_being_dealloced
        .type           $__internal_2_$__cuda_sm10x_tcgen05_guardrail_trap_unallocated_columns_being_dealloced,@function
        .size           $__internal_2_$__cuda_sm10x_tcgen05_guardrail_trap_unallocated_columns_being_dealloced,(.L_x_20 - $__internal_2_$__cuda_sm10x_tcgen05_guardrail_trap_unallocated_columns_being_dealloced)
$__internal_2_$__cuda_sm10x_tcgen05_guardrail_trap_unallocated_columns_being_dealloced:
[----:B------:R-:W-:Y:S05]  /*acc0*/  BPT.TRAP 0x1 ;  /* 0x000000040000795c */ /* 0x000fea0000300000 */
[----:B------:R-:W-:-:S04]  /*acd0*/  IMAD.MOV.U32 R3, RZ, RZ, 0x0 ;  /* 0x00000000ff037424 */ /* 0x000fc800078e00ff */
[----:B------:R-:W-:Y:S05]  /*ace0*/  RET.REL.NODEC R2 `(matmul_kernel) ;  /* 0xffffff5002c47950 */ /* 0x000fea0003c3ffff */
.L_x_17:
[----:B------:R-:W-:-:S00]  /*acf0*/  BRA `(.L_x_17) ;  /* 0xfffffffc00fc7947 */ /* 0x000fc0000383ffff */
[----:B------:R-:W-:-:S00]  /*ad00*/  NOP ;  /* 0x0000000000007918 */ /* 0x000fc00000000000 */
[----:B------:R-:W-:-:S00]  /*ad10*/  NOP ;  /* 0x0000000000007918 */ /* 0x000fc00000000000 */
[----:B------:R-:W-:-:S00]  /*ad20*/  NOP ;  /* 0x0000000000007918 */ /* 0x000fc00000000000 */
[----:B------:R-:W-:-:S00]  /*ad30*/  NOP ;  /* 0x0000000000007918 */ /* 0x000fc00000000000 */
[----:B------:R-:W-:-:S00]  /*ad40*/  NOP ;  /* 0x0000000000007918 */ /* 0x000fc00000000000 */
[----:B------:R-:W-:-:S00]  /*ad50*/  NOP ;  /* 0x0000000000007918 */ /* 0x000fc00000000000 */
[----:B------:R-:W-:-:S00]  /*ad60*/  NOP ;  /* 0x0000000000007918 */ /* 0x000fc00000000000 */
[----:B------:R-:W-:-:S00]  /*ad70*/  NOP ;  /* 0x0000000000007918 */ /* 0x000fc00000000000 */
.L_x_20:


//--------------------- .nv.shared.matmul_kernel  --------------------------
	.section	.nv.shared.matmul_kernel,"aw",@nobits
	.sectionflags	@""
	.align	16
	.zero		1024


//--------------------- .nv.shared.reserved.0     --------------------------
	.section	.nv.shared.reserved.0,"aw",@nobits
	.align	8
	.weak		__nv_reservedSMEM_offset_0_alias
	.size		__nv_reservedSMEM_offset_0_alias, 0, 64
	.other		__nv_reservedSMEM_offset_0_alias,@"STO_CUDA_RESERVED_SHARED STV_DEFAULT"
__nv_reservedSMEM_offset_0_alias:
	.zero		0
.nv.shared.reserved.0:
	.zero		64
	.weak		__nv_reservedSMEM_allocation_phase
	.type		__nv_reservedSMEM_allocation_phase,@object
	.size		__nv_reservedSMEM_allocation_phase,(.L_0 - __nv_reservedSMEM_allocation_phase)
__nv_reservedSMEM_allocation_phase:
	.zero		1
.L_0:
	.zero		7
	.weak		__nv_reservedSMEM_devtool_atexit_pc
	.type		__nv_reservedSMEM_devtool_atexit_pc,@object
	.size		__nv_reservedSMEM_devtool_atexit_pc,(__nv_reservedSMEM_allocation_mask - __nv_reservedSMEM_devtool_atexit_pc)
__nv_reservedSMEM_devtool_atexit_pc:
	.zero		8
	.weak		__nv_reservedSMEM_allocation_mask
	.type		__nv_reservedSMEM_allocation_mask,@object
	.size		__nv_reservedSMEM_allocation_mask,(.L_2 - __nv_reservedSMEM_allocation_mask)
__nv_reservedSMEM_allocation_mask:
	.zero		4
.L_2:


//--------------------- .nv.constant0.matmul_kernel --------------------------
	.section	.nv.constant0.matmul_kernel,"a",@progbits
	.sectionflags	@""
	.align	4
.nv.constant0.matmul_kernel:
	.zero		976


//--------------------- SYMBOLS --------------------------

	.type		.nv.reservedSmem.offset0,@object
	.size		.nv.reservedSmem.offset0,0x4
	.type		.nv.reservedSmem.cap,@object
	.size		.nv.reservedSmem.cap,0x4
